	.target	sm_100a

	.elftype	@"ET_EXEC"


//--------------------- .note.nv.tkinfo           --------------------------
	.section	.note.nv.tkinfo,"",@"SHT_NOTE"
	.sectionflags	@"SHF_NOTE_NV_TKINFO"
	.tkinfo
        /*0018*/ 	.word	0x00000002
        /*0030*/ 	.string	""
        /*0030*/ 	.string	"ptxas"
        /*0030*/ 	.string	"Cuda compilation tools, release 13.0, V13.0.88"
        /*0030*/ 	.string	"Build cuda_13.0.r13.0/compiler.36424714_0"
        /*0030*/ 	.string	"-arch sm_100a -m 64 "



//--------------------- .note.nv.cuinfo           --------------------------
	.section	.note.nv.cuinfo,"",@"SHT_NOTE"
	.sectionflags	@"SHF_NOTE_NV_CUINFO"
        /*0018*/ 	.short	0x0002
        /*001a*/ 	.short	0x0064
        /*001c*/ 	.short	0x0082
	.zero		2


//--------------------- .nv.info                  --------------------------
	.section	.nv.info,"",@"SHT_CUDA_INFO"
	.align	4


	//----- nvinfo : EIATTR_REGCOUNT
	.align		4
        /*0000*/ 	.byte	0x04, 0x2f
        /*0002*/ 	.short	(.L_19 - .L_18)
	.align		4
.L_18:
        /*0004*/ 	.word	index@(_ZN7cutlass13device_kernelINS_4gemm6kernel13GemmUniversalIN4cute5tupleIJiiiiEEENS1_10collective13CollectiveMmaINS1_35MainloopSm100TmaUmmaWarpSpecializedILi5ELi2ELi4ENS5_IJNS4_1CILi2EEENSA_ILi1EEESC_EEEEENS5_IJNSA_ILi64EEENSA_ILi128EEESF_EEENS_12float_e4m3_tENS5_IJlSC_lEEESI_SJ_NS4_8TiledMMAINS4_8MMA_AtomIJNS4_10MMA_TraitsINS4_19SM100_MMA_F8F6F4_SSEJSI_SI_fSF_SG_NS4_17integral_constantINS4_4UMMA5MajorELSQ_0EEESR_NSO_INSP_7ScaleInELSS_0EEEST_EEEEEENS4_6LayoutINS5_IJSC_SC_SC_EEENS5_IJNSA_ILi0EEESY_SY_EEEEENS5_IJNS4_10UnderscoreES11_S11_EEEEENS4_13SM90_TMA_LOADENS4_14ComposedLayoutINS4_7SwizzleILi2ELi4ELi3EEENS4_18smem_ptr_flag_bitsILi8EEENSW_INS5_IJNSA_ILi8EEESF_EEENS5_IJSF_SC_EEEEEEEvNS4_8identityENS4_23SM90_TMA_LOAD_MULTICASTES1E_vS1F_EENS_8epilogue10collective18CollectiveEpilogueINS1I_23Sm100TmaWarpSpecializedILi2ELi2ELi32ELb0ELb0EEEJSH_NS5_IJNSW_ISF_SC_EES1N_EEESI_SJ_SI_SJ_NS1I_6fusion15FusionCallbacksIS1M_NS1P_17LinearCombinationISI_fSI_fLNS_15FloatRoundStyleE2EEESH_S1O_JEEENS4_5SM1004TMEM4LOAD26SM100_TMEM_LOAD_16dp32b32xES14_S1E_NS4_39AutoVectorizingCopyWithAssumedAlignmentILi128EEENS4_14SM90_TMA_STOREES1E_S20_S20_EEEvvEEEEvNT_6ParamsE)
        /*0008*/ 	.word	0x00000072


	//----- nvinfo : EIATTR_FRAME_SIZE
	.align		4
.L_19:
        /*000c*/ 	.byte	0x04, 0x11
        /*000e*/ 	.short	(.L_21 - .L_20)
	.align		4
.L_20:
        /*0010*/ 	.word	index@($__internal_2_$__cuda_sm10x_tcgen05_guardrail_trap_unallocated_columns_being_dealloced)
        /*0014*/ 	.word	0x00000000


	//----- nvinfo : EIATTR_FRAME_SIZE
	.align		4
.L_21:
        /*0018*/ 	.byte	0x04, 0x11
        /*001a*/ 	.short	(.L_23 - .L_22)
	.align		4
.L_22:
        /*001c*/ 	.word	index@($__internal_1_$__cuda_sm10x_tcgen05_guardrail_trap_phase_invalid_during_alloc)
        /*0020*/ 	.word	0x00000000


	//----- nvinfo : EIATTR_FRAME_SIZE
	.align		4
.L_23:
        /*0024*/ 	.byte	0x04, 0x11
        /*0026*/ 	.short	(.L_25 - .L_24)
	.align		4
.L_24:
        /*0028*/ 	.word	index@($__internal_0_$__cuda_sm10x_tcgen05_guardrail_trap_col_being_dealloced_not_returned_by_alloc)
        /*002c*/ 	.word	0x00000000


	//----- nvinfo : EIATTR_FRAME_SIZE
	.align		4
.L_25:
        /*0030*/ 	.byte	0x04, 0x11
        /*0032*/ 	.short	(.L_27 - .L_26)
	.align		4
.L_26:
        /*0034*/ 	.word	index@(_ZN7cutlass13device_kernelINS_4gemm6kernel13GemmUniversalIN4cute5tupleIJiiiiEEENS1_10collective13CollectiveMmaINS1_35MainloopSm100TmaUmmaWarpSpecializedILi5ELi2ELi4ENS5_IJNS4_1CILi2EEENSA_ILi1EEESC_EEEEENS5_IJNSA_ILi64EEENSA_ILi128EEESF_EEENS_12float_e4m3_tENS5_IJlSC_lEEESI_SJ_NS4_8TiledMMAINS4_8MMA_AtomIJNS4_10MMA_TraitsINS4_19SM100_MMA_F8F6F4_SSEJSI_SI_fSF_SG_NS4_17integral_constantINS4_4UMMA5MajorELSQ_0EEESR_NSO_INSP_7ScaleInELSS_0EEEST_EEEEEENS4_6LayoutINS5_IJSC_SC_SC_EEENS5_IJNSA_ILi0EEESY_SY_EEEEENS5_IJNS4_10UnderscoreES11_S11_EEEEENS4_13SM90_TMA_LOADENS4_14ComposedLayoutINS4_7SwizzleILi2ELi4ELi3EEENS4_18smem_ptr_flag_bitsILi8EEENSW_INS5_IJNSA_ILi8EEESF_EEENS5_IJSF_SC_EEEEEEEvNS4_8identityENS4_23SM90_TMA_LOAD_MULTICASTES1E_vS1F_EENS_8epilogue10collective18CollectiveEpilogueINS1I_23Sm100TmaWarpSpecializedILi2ELi2ELi32ELb0ELb0EEEJSH_NS5_IJNSW_ISF_SC_EES1N_EEESI_SJ_SI_SJ_NS1I_6fusion15FusionCallbacksIS1M_NS1P_17LinearCombinationISI_fSI_fLNS_15FloatRoundStyleE2EEESH_S1O_JEEENS4_5SM1004TMEM4LOAD26SM100_TMEM_LOAD_16dp32b32xES14_S1E_NS4_39AutoVectorizingCopyWithAssumedAlignmentILi128EEENS4_14SM90_TMA_STOREES1E_S20_S20_EEEvvEEEEvNT_6ParamsE)
        /*0038*/ 	.word	0x00000000


	//----- nvinfo : EIATTR_MIN_STACK_SIZE
	.align		4
.L_27:
        /*003c*/ 	.byte	0x04, 0x12
        /*003e*/ 	.short	(.L_29 - .L_28)
	.align		4
.L_28:
        /*0040*/ 	.word	index@(_ZN7cutlass13device_kernelINS_4gemm6kernel13GemmUniversalIN4cute5tupleIJiiiiEEENS1_10collective13CollectiveMmaINS1_35MainloopSm100TmaUmmaWarpSpecializedILi5ELi2ELi4ENS5_IJNS4_1CILi2EEENSA_ILi1EEESC_EEEEENS5_IJNSA_ILi64EEENSA_ILi128EEESF_EEENS_12float_e4m3_tENS5_IJlSC_lEEESI_SJ_NS4_8TiledMMAINS4_8MMA_AtomIJNS4_10MMA_TraitsINS4_19SM100_MMA_F8F6F4_SSEJSI_SI_fSF_SG_NS4_17integral_constantINS4_4UMMA5MajorELSQ_0EEESR_NSO_INSP_7ScaleInELSS_0EEEST_EEEEEENS4_6LayoutINS5_IJSC_SC_SC_EEENS5_IJNSA_ILi0EEESY_SY_EEEEENS5_IJNS4_10UnderscoreES11_S11_EEEEENS4_13SM90_TMA_LOADENS4_14ComposedLayoutINS4_7SwizzleILi2ELi4ELi3EEENS4_18smem_ptr_flag_bitsILi8EEENSW_INS5_IJNSA_ILi8EEESF_EEENS5_IJSF_SC_EEEEEEEvNS4_8identityENS4_23SM90_TMA_LOAD_MULTICASTES1E_vS1F_EENS_8epilogue10collective18CollectiveEpilogueINS1I_23Sm100TmaWarpSpecializedILi2ELi2ELi32ELb0ELb0EEEJSH_NS5_IJNSW_ISF_SC_EES1N_EEESI_SJ_SI_SJ_NS1I_6fusion15FusionCallbacksIS1M_NS1P_17LinearCombinationISI_fSI_fLNS_15FloatRoundStyleE2EEESH_S1O_JEEENS4_5SM1004TMEM4LOAD26SM100_TMEM_LOAD_16dp32b32xES14_S1E_NS4_39AutoVectorizingCopyWithAssumedAlignmentILi128EEENS4_14SM90_TMA_STOREES1E_S20_S20_EEEvvEEEEvNT_6ParamsE)
        /*0044*/ 	.word	0x00000000
.L_29:


//--------------------- .nv.compat                --------------------------
	.section	.nv.compat,"",@"SHT_CUDA_COMPAT_INFO"
	.align	4
        /*0000*/ 	.byte	0x02, 0x09, 0x01, 0x00, 0x02, 0x02, 0x02, 0x00, 0x02, 0x05, 0x05, 0x00, 0x03, 0x07, 0x01, 0x01
        /*0010*/ 	.byte	0x02, 0x03, 0x01, 0x00, 0x02, 0x06, 0x01, 0x00, 0x04, 0x0b, 0x08, 0x00, 0x09, 0x00, 0x00, 0x00
        /*0020*/ 	.byte	0x00, 0x00, 0x00, 0x00


//--------------------- .nv.info._ZN7cutlass13device_kernelINS_4gemm6kernel13GemmUniversalIN4cute5tupleIJiiiiEEENS1_10collective13CollectiveMmaINS1_35MainloopSm100TmaUmmaWarpSpecializedILi5ELi2ELi4ENS5_IJNS4_1CILi2EEENSA_ILi1EEESC_EEEEENS5_IJNSA_ILi64EEENSA_ILi128EEESF_EEENS_12float_e4m3_tENS5_IJlSC_lEEESI_SJ_NS4_8TiledMMAINS4_8MMA_AtomIJNS4_10MMA_TraitsINS4_19SM100_MMA_F8F6F4_SSEJSI_SI_fSF_SG_NS4_17integral_constantINS4_4UMMA5MajorELSQ_0EEESR_NSO_INSP_7ScaleInELSS_0EEEST_EEEEEENS4_6LayoutINS5_IJSC_SC_SC_EEENS5_IJNSA_ILi0EEESY_SY_EEEEENS5_IJNS4_10UnderscoreES11_S11_EEEEENS4_13SM90_TMA_LOADENS4_14ComposedLayoutINS4_7SwizzleILi2ELi4ELi3EEENS4_18smem_ptr_flag_bitsILi8EEENSW_INS5_IJNSA_ILi8EEESF_EEENS5_IJSF_SC_EEEEEEEvNS4_8identityENS4_23SM90_TMA_LOAD_MULTICASTES1E_vS1F_EENS_8epilogue10collective18CollectiveEpilogueINS1I_23Sm100TmaWarpSpecializedILi2ELi2ELi32ELb0ELb0EEEJSH_NS5_IJNSW_ISF_SC_EES1N_EEESI_SJ_SI_SJ_NS1I_6fusion15FusionCallbacksIS1M_NS1P_17LinearCombinationISI_fSI_fLNS_15FloatRoundStyleE2EEESH_S1O_JEEENS4_5SM1004TMEM4LOAD26SM100_TMEM_LOAD_16dp32b32xES14_S1E_NS4_39AutoVectorizingCopyWithAssumedAlignmentILi128EEENS4_14SM90_TMA_STOREES1E_S20_S20_EEEvvEEEEvNT_6ParamsE --------------------------
	.section	.nv.info._ZN7cutlass13device_kernelINS_4gemm6kernel13GemmUniversalIN4cute5tupleIJiiiiEEENS1_10collective13CollectiveMmaINS1_35MainloopSm100TmaUmmaWarpSpecializedILi5ELi2ELi4ENS5_IJNS4_1CILi2EEENSA_ILi1EEESC_EEEEENS5_IJNSA_ILi64EEENSA_ILi128EEESF_EEENS_12float_e4m3_tENS5_IJlSC_lEEESI_SJ_NS4_8TiledMMAINS4_8MMA_AtomIJNS4_10MMA_TraitsINS4_19SM100_MMA_F8F6F4_SSEJSI_SI_fSF_SG_NS4_17integral_constantINS4_4UMMA5MajorELSQ_0EEESR_NSO_INSP_7ScaleInELSS_0EEEST_EEEEEENS4_6LayoutINS5_IJSC_SC_SC_EEENS5_IJNSA_ILi0EEESY_SY_EEEEENS5_IJNS4_10UnderscoreES11_S11_EEEEENS4_13SM90_TMA_LOADENS4_14ComposedLayoutINS4_7SwizzleILi2ELi4ELi3EEENS4_18smem_ptr_flag_bitsILi8EEENSW_INS5_IJNSA_ILi8EEESF_EEENS5_IJSF_SC_EEEEEEEvNS4_8identityENS4_23SM90_TMA_LOAD_MULTICASTES1E_vS1F_EENS_8epilogue10collective18CollectiveEpilogueINS1I_23Sm100TmaWarpSpecializedILi2ELi2ELi32ELb0ELb0EEEJSH_NS5_IJNSW_ISF_SC_EES1N_EEESI_SJ_SI_SJ_NS1I_6fusion15FusionCallbacksIS1M_NS1P_17LinearCombinationISI_fSI_fLNS_15FloatRoundStyleE2EEESH_S1O_JEEENS4_5SM1004TMEM4LOAD26SM100_TMEM_LOAD_16dp32b32xES14_S1E_NS4_39AutoVectorizingCopyWithAssumedAlignmentILi128EEENS4_14SM90_TMA_STOREES1E_S20_S20_EEEvvEEEEvNT_6ParamsE,"",@"SHT_CUDA_INFO"
	.sectionflags	@""
	.align	4


	//----- nvinfo : EIATTR_CUDA_API_VERSION
	.align		4
        /*0000*/ 	.byte	0x04, 0x37
        /*0002*/ 	.short	(.L_31 - .L_30)
.L_30:
        /*0004*/ 	.word	0x00000082


	//----- nvinfo : EIATTR_KPARAM_INFO
	.align		4
.L_31:
        /*0008*/ 	.byte	0x04, 0x17
        /*000a*/ 	.short	(.L_33 - .L_32)
.L_32:
        /*000c*/ 	.word	0x00000000
        /*0010*/ 	.short	0x0000
        /*0012*/ 	.short	0x0000
        /*0014*/ 	.byte	0x00, 0xf0, 0x01, 0x20


	//----- nvinfo : EIATTR_AT_ENTRY_FRAGMENTS
	.align		4
.L_33:
        /*0018*/ 	.byte	0x04, 0x4f
        /*001a*/ 	.short	(.L_35 - .L_34)


	//   ....[0]....
.L_34:
        /*001c*/ 	.word	0x00000006


	//----- nvinfo : EIATTR_RESERVED_SMEM_USED
	.align		4
.L_35:
        /*0020*/ 	.byte	0x01, 0x41
	.zero		2


	//----- nvinfo : EIATTR_SPARSE_MMA_MASK
	.align		4
        /*0024*/ 	.byte	0x03, 0x50
        /*0026*/ 	.short	0x0000


	//----- nvinfo : EIATTR_TCGEN05_1CTA_USED
	.align		4
        /*0028*/ 	.byte	0x01, 0x51
	.zero		2


	//----- nvinfo : EIATTR_MAXREG_COUNT
	.align		4
        /*002c*/ 	.byte	0x03, 0x1b
        /*002e*/ 	.short	0x00ff


	//----- nvinfo : EIATTR_NUM_BARRIERS
	.align		4
        /*0030*/ 	.byte	0x02, 0x4c
        /*0032*/ 	.byte	0x07
	.zero		1


	//----- nvinfo : EIATTR_EXTERNS
	.align		4
        /*0034*/ 	.byte	0x04, 0x0f
        /*0036*/ 	.short	(.L_37 - .L_36)


	//   ....[0]....
	.align		4
.L_36:
        /*0038*/ 	.word	index@(__assertfail)


	//----- nvinfo : EIATTR_MERCURY_ISA_VERSION
	.align		4
.L_37:
        /*003c*/ 	.byte	0x03, 0x5f
        /*003e*/ 	.short	0x0101


	//----- nvinfo : EIATTR_INT_WARP_WIDE_INSTR_OFFSETS
	.align		4
        /*0040*/ 	.byte	0x04, 0x31
        /*0042*/ 	.short	(.L_39 - .L_38)


	//   ....[0]....
.L_38:
        /*0044*/ 	.word	0x00003c20


	//   ....[1]....
        /*0048*/ 	.word	0x00003c40


	//   ....[2]....
        /*004c*/ 	.word	0x00003c70


	//   ....[3]....
        /*0050*/ 	.word	0x00004840


	//   ....[4]....
        /*0054*/ 	.word	0x000048b0


	//   ....[5]....
        /*0058*/ 	.word	0x000049a0


	//   ....[6]....
        /*005c*/ 	.word	0x00004a50


	//----- nvinfo : EIATTR_COOP_GROUP_MASK_REGIDS
	.align		4
.L_39:
        /*0060*/ 	.byte	0x04, 0x29
        /*0062*/ 	.short	(.L_41 - .L_40)


	//   ....[0]....
.L_40:
        /*0064*/ 	.word	0xffffffff


	//   ....[1]....
        /*0068*/ 	.word	0xffffffff


	//   ....[2]....
        /*006c*/ 	.word	0xffffffff


	//   ....[3]....
        /*0070*/ 	.word	0xffffffff


	//   ....[4]....
        /*0074*/ 	.word	0xffffffff


	//   ....[5]....
        /*0078*/ 	.word	0xffffffff


	//   ....[6]....
        /*007c*/ 	.word	0xffffffff


	//   ....[7]....
        /*0080*/ 	.word	0xffffffff


	//   ....[8]....
        /*0084*/ 	.word	0xffffffff


	//   ....[9]....
        /*0088*/ 	.word	0xffffffff


	//   ....[10]....
        /*008c*/ 	.word	0xffffffff


	//   ....[11]....
        /*0090*/ 	.word	0xffffffff


	//   ....[12]....
        /*0094*/ 	.word	0xffffffff


	//   ....[13]....
        /*0098*/ 	.word	0xffffffff


	//----- nvinfo : EIATTR_COOP_GROUP_INSTR_OFFSETS
	.align		4
.L_41:
        /*009c*/ 	.byte	0x04, 0x28
        /*009e*/ 	.short	(.L_43 - .L_42)


	//   ....[0]....
.L_42:
        /*00a0*/ 	.word	0x00000080


	//   ....[1]....
        /*00a4*/ 	.word	0x000004f0


	//   ....[2]....
        /*00a8*/ 	.word	0x000006b0


	//   ....[3]....
        /*00ac*/ 	.word	0x00000810


	//   ....[4]....
        /*00b0*/ 	.word	0x00000910


	//   ....[5]....
        /*00b4*/ 	.word	0x00000a80


	//   ....[6]....
        /*00b8*/ 	.word	0x00000c20


	//   ....[7]....
        /*00bc*/ 	.word	0x00000dd0


	//   ....[8]....
        /*00c0*/ 	.word	0x00001f90


	//   ....[9]....
        /*00c4*/ 	.word	0x00002ef0


	//   ....[10]....
        /*00c8*/ 	.word	0x00003100


	//   ....[11]....
        /*00cc*/ 	.word	0x00003130


	//   ....[12]....
        /*00d0*/ 	.word	0x00003b00


	//   ....[13]....
        /*00d4*/ 	.word	0x00003d30


	//----- nvinfo : EIATTR_VRC_CTA_INIT_COUNT
	.align		4
.L_43:
        /*00d8*/ 	.byte	0x02, 0x4a
        /*00da*/ 	.byte	0x80
	.zero		1


	//----- nvinfo : EIATTR_SYSCALL_OFFSETS
	.align		4
        /*00dc*/ 	.byte	0x04, 0x46
        /*00de*/ 	.short	(.L_45 - .L_44)


	//   ....[0]....
.L_44:
        /*00e0*/ 	.word	0x00005660


	//   ....[1]....
        /*00e4*/ 	.word	0x000057a0


	//   ....[2]....
        /*00e8*/ 	.word	0x00005fd0


	//   ....[3]....
        /*00ec*/ 	.word	0x00006d60


	//----- nvinfo : EIATTR_MBARRIER_INSTR_OFFSETS
	.align		4
.L_45:
        /*00f0*/ 	.byte	0x04, 0x39
        /*00f2*/ 	.short	(.L_47 - .L_46)


	//   ....[0]....
.L_46:
        /*00f4*/ 	.word	0x00000600
        /*00f8*/ 	.word	0x000000ff
        /*00fc*/ 	.word	0x00000000
        /*0100*/ 	.short	0x0100
        /*0102*/ 	.byte	0x04
	.zero		1


	//   ....[1]....
        /*0104*/ 	.word	0x00000610
        /*0108*/ 	.word	0x000000ff
        /*010c*/ 	.word	0x00000028
        /*0110*/ 	.short	0x0100
        /*0112*/ 	.byte	0x04
	.zero		1


	//   ....[2]....
        /*0114*/ 	.word	0x00000620
        /*0118*/ 	.word	0x000000ff
        /*011c*/ 	.word	0x00000008
        /*0120*/ 	.short	0x0100
        /*0122*/ 	.byte	0x04
	.zero		1


	//   ....[3]....
        /*0124*/ 	.word	0x00000630
        /*0128*/ 	.word	0x000000ff
        /*012c*/ 	.word	0x00000030
        /*0130*/ 	.short	0x0100
        /*0132*/ 	.byte	0x04
	.zero		1


	//   ....[4]....
        /*0134*/ 	.word	0x00000640
        /*0138*/ 	.word	0x000000ff
        /*013c*/ 	.word	0x00000010
        /*0140*/ 	.short	0x0100
        /*0142*/ 	.byte	0x04
	.zero		1


	//   ....[5]....
        /*0144*/ 	.word	0x00000650
        /*0148*/ 	.word	0x000000ff
        /*014c*/ 	.word	0x00000038
        /*0150*/ 	.short	0x0100
        /*0152*/ 	.byte	0x04
	.zero		1


	//   ....[6]....
        /*0154*/ 	.word	0x00000660
        /*0158*/ 	.word	0x000000ff
        /*015c*/ 	.word	0x00000018
        /*0160*/ 	.short	0x0100
        /*0162*/ 	.byte	0x04
	.zero		1


	//   ....[7]....
        /*0164*/ 	.word	0x00000670
        /*0168*/ 	.word	0x000000ff
        /*016c*/ 	.word	0x00000040
        /*0170*/ 	.short	0x0100
        /*0172*/ 	.byte	0x04
	.zero		1


	//   ....[8]....
        /*0174*/ 	.word	0x00000680
        /*0178*/ 	.word	0x000000ff
        /*017c*/ 	.word	0x00000020
        /*0180*/ 	.short	0x0100
        /*0182*/ 	.byte	0x04
	.zero		1


	//   ....[9]....
        /*0184*/ 	.word	0x00000690
        /*0188*/ 	.word	0x000000ff
        /*018c*/ 	.word	0x00000048
        /*0190*/ 	.short	0x0100
        /*0192*/ 	.byte	0x04
	.zero		1


	//   ....[10]....
        /*0194*/ 	.word	0x000007c0
        /*0198*/ 	.word	0x000000ff
        /*019c*/ 	.word	0x00000050
        /*01a0*/ 	.short	0x0100
        /*01a2*/ 	.byte	0x04
	.zero		1


	//   ....[11]....
        /*01a4*/ 	.word	0x000007d0
        /*01a8*/ 	.word	0x000000ff
        /*01ac*/ 	.word	0x00000060
        /*01b0*/ 	.short	0x0100
        /*01b2*/ 	.byte	0x04
	.zero		1


	//   ....[12]....
        /*01b4*/ 	.word	0x000007e0
        /*01b8*/ 	.word	0x000000ff
        /*01bc*/ 	.word	0x00000058
        /*01c0*/ 	.short	0x0100
        /*01c2*/ 	.byte	0x04
	.zero		1


	//   ....[13]....
        /*01c4*/ 	.word	0x000007f0
        /*01c8*/ 	.word	0x000000ff
        /*01cc*/ 	.word	0x00000068
        /*01d0*/ 	.short	0x0100
        /*01d2*/ 	.byte	0x04
	.zero		1


	//   ....[14]....
        /*01d4*/ 	.word	0x000008e0
        /*01d8*/ 	.word	0x000000ff
        /*01dc*/ 	.word	0x00000070
        /*01e0*/ 	.short	0x0100
        /*01e2*/ 	.byte	0x06
	.zero		1


	//   ....[15]....
        /*01e4*/ 	.word	0x000008f0
        /*01e8*/ 	.word	0x000000ff
        /*01ec*/ 	.word	0x00000078
        /*01f0*/ 	.short	0x0100
        /*01f2*/ 	.byte	0x06
	.zero		1


	//   ....[16]....
        /*01f4*/ 	.word	0x00000a30
        /*01f8*/ 	.word	0x000000ff
        /*01fc*/ 	.word	0x00000080
        /*0200*/ 	.short	0x0100
        /*0202*/ 	.byte	0x06
	.zero		1


	//   ....[17]....
        /*0204*/ 	.word	0x00000a40
        /*0208*/ 	.word	0x000000ff
        /*020c*/ 	.word	0x00000090
        /*0210*/ 	.short	0x0100
        /*0212*/ 	.byte	0x06
	.zero		1


	//   ....[18]....
        /*0214*/ 	.word	0x00000a50
        /*0218*/ 	.word	0x000000ff
        /*021c*/ 	.word	0x00000088
        /*0220*/ 	.short	0x0100
        /*0222*/ 	.byte	0x06
	.zero		1


	//   ....[19]....
        /*0224*/ 	.word	0x00000a60
        /*0228*/ 	.word	0x000000ff
        /*022c*/ 	.word	0x00000098
        /*0230*/ 	.short	0x0100
        /*0232*/ 	.byte	0x06
	.zero		1


	//   ....[20]....
        /*0234*/ 	.word	0x00000b90
        /*0238*/ 	.word	0x000000ff
        /*023c*/ 	.word	0x000000a0
        /*0240*/ 	.short	0x0100
        /*0242*/ 	.byte	0x04
	.zero		1


	//   ....[21]....
        /*0244*/ 	.word	0x00000ba0
        /*0248*/ 	.word	0x000000ff
        /*024c*/ 	.word	0x000000c0
        /*0250*/ 	.short	0x0100
        /*0252*/ 	.byte	0x04
	.zero		1


	//   ....[22]....
        /*0254*/ 	.word	0x00000bb0
        /*0258*/ 	.word	0x000000ff
        /*025c*/ 	.word	0x000000a8
        /*0260*/ 	.short	0x0100
        /*0262*/ 	.byte	0x04
	.zero		1


	//   ....[23]....
        /*0264*/ 	.word	0x00000bc0
        /*0268*/ 	.word	0x000000ff
        /*026c*/ 	.word	0x000000c8
        /*0270*/ 	.short	0x0100
        /*0272*/ 	.byte	0x04
	.zero		1


	//   ....[24]....
        /*0274*/ 	.word	0x00000bd0
        /*0278*/ 	.word	0x000000ff
        /*027c*/ 	.word	0x000000b0
        /*0280*/ 	.short	0x0100
        /*0282*/ 	.byte	0x04
	.zero		1


	//   ....[25]....
        /*0284*/ 	.word	0x00000be0
        /*0288*/ 	.word	0x000000ff
        /*028c*/ 	.word	0x000000d0
        /*0290*/ 	.short	0x0100
        /*0292*/ 	.byte	0x04
	.zero		1


	//   ....[26]....
        /*0294*/ 	.word	0x00000bf0
        /*0298*/ 	.word	0x000000ff
        /*029c*/ 	.word	0x000000b8
        /*02a0*/ 	.short	0x0100
        /*02a2*/ 	.byte	0x04
	.zero		1


	//   ....[27]....
        /*02a4*/ 	.word	0x00000c00
        /*02a8*/ 	.word	0x000000ff
        /*02ac*/ 	.word	0x000000d8
        /*02b0*/ 	.short	0x0100
        /*02b2*/ 	.byte	0x04
	.zero		1


	//   ....[28]....
        /*02b4*/ 	.word	0x00000cf0
        /*02b8*/ 	.word	0x000000ff
        /*02bc*/ 	.word	0x000000e0
        /*02c0*/ 	.short	0x0100
        /*02c2*/ 	.byte	0x04
	.zero		1


	//   ....[29]....
        /*02c4*/ 	.word	0x00000d00
        /*02c8*/ 	.word	0x000000ff
        /*02cc*/ 	.word	0x000000f0
        /*02d0*/ 	.short	0x0100
        /*02d2*/ 	.byte	0x04
	.zero		1


	//   ....[30]....
        /*02d4*/ 	.word	0x00000d10
        /*02d8*/ 	.word	0x000000ff
        /*02dc*/ 	.word	0x000000e8
        /*02e0*/ 	.short	0x0100
        /*02e2*/ 	.byte	0x04
	.zero		1


	//   ....[31]....
        /*02e4*/ 	.word	0x00000d20
        /*02e8*/ 	.word	0x000000ff
        /*02ec*/ 	.word	0x000000f8
        /*02f0*/ 	.short	0x0100
        /*02f2*/ 	.byte	0x04
	.zero		1


	//   ....[32]....
        /*02f4*/ 	.word	0x00001840
        /*02f8*/ 	.word	0x00000000
        /*02fc*/ 	.word	0x000000f0
        /*0300*/ 	.short	0x010a
        /*0302*/ 	.byte	0xff
	.zero		1


	//   ....[33]....
        /*0304*/ 	.word	0x00001860
        /*0308*/ 	.word	0x00000000
        /*030c*/ 	.word	0x000000e0
        /*0310*/ 	.short	0x0101
        /*0312*/ 	.byte	0xff
	.zero		1


	//   ....[34]....
        /*0314*/ 	.word	0x00001920
        /*0318*/ 	.word	0x000000ff
        /*031c*/ 	.word	0x00000028
        /*0320*/ 	.short	0x010a
        /*0322*/ 	.byte	0x04
	.zero		1


	//   ....[35]....
        /*0324*/ 	.word	0x000019a0
        /*0328*/ 	.word	0x000000ff
        /*032c*/ 	.word	0x00000028
        /*0330*/ 	.short	0x010a
        /*0332*/ 	.byte	0x21
	.zero		1


	//   ....[36]....
        /*0334*/ 	.word	0x00001b30
        /*0338*/ 	.word	0x000000ff
        /*033c*/ 	.word	0x00000028
        /*0340*/ 	.short	0x010a
        /*0342*/ 	.byte	0x08
	.zero		1


	//   ....[37]....
        /*0344*/ 	.word	0x00001c50
        /*0348*/ 	.word	0x000000ff
        /*034c*/ 	.word	0x00000078
        /*0350*/ 	.short	0x0101
        /*0352*/ 	.byte	0x07
	.zero		1


	//   ....[38]....
        /*0354*/ 	.word	0x00001c70
        /*0358*/ 	.word	0x000000ff
        /*035c*/ 	.word	0x00000028
        /*0360*/ 	.short	0x010a
        /*0362*/ 	.byte	0x04
	.zero		1


	//   ....[39]....
        /*0364*/ 	.word	0x00001cf0
        /*0368*/ 	.word	0x000000ff
        /*036c*/ 	.word	0x00000028
        /*0370*/ 	.short	0x010a
        /*0372*/ 	.byte	0x09
	.zero		1


	//   ....[40]....
        /*0374*/ 	.word	0x00001e90
        /*0378*/ 	.word	0x000000ff
        /*037c*/ 	.word	0x00000028
        /*0380*/ 	.short	0x010a
        /*0382*/ 	.byte	0x06
	.zero		1


	//   ....[41]....
        /*0384*/ 	.word	0x00001fc0
        /*0388*/ 	.word	0x00000003
        /*038c*/ 	.word	0x00000080
        /*0390*/ 	.short	0x010a
        /*0392*/ 	.byte	0xff
	.zero		1


	//   ....[42]....
        /*0394*/ 	.word	0x00002110
        /*0398*/ 	.word	0x00000000
        /*039c*/ 	.word	0x00000000
        /*03a0*/ 	.short	0x0101
        /*03a2*/ 	.byte	0xff
	.zero		1


	//   ....[43]....
        /*03a4*/ 	.word	0x000026b0
        /*03a8*/ 	.word	0x000000ff
        /*03ac*/ 	.word	0x00000000
        /*03b0*/ 	.short	0x010a
        /*03b2*/ 	.byte	0x04
	.zero		1


	//   ....[44]....
        /*03b4*/ 	.word	0x00002740
        /*03b8*/ 	.word	0x000000ff
        /*03bc*/ 	.word	0x00000000
        /*03c0*/ 	.short	0x010a
        /*03c2*/ 	.byte	0x05
	.zero		1


	//   ....[45]....
        /*03c4*/ 	.word	0x000027d0
        /*03c8*/ 	.word	0x000000ff
        /*03cc*/ 	.word	0x00000000
        /*03d0*/ 	.short	0x010a
        /*03d2*/ 	.byte	0x05
	.zero		1


	//   ....[46]....
        /*03d4*/ 	.word	0x00002860
        /*03d8*/ 	.word	0x000000ff
        /*03dc*/ 	.word	0x00000000
        /*03e0*/ 	.short	0x010a
        /*03e2*/ 	.byte	0x05
	.zero		1


	//   ....[47]....
        /*03e4*/ 	.word	0x00002900
        /*03e8*/ 	.word	0x00000000
        /*03ec*/ 	.word	0x00000000
        /*03f0*/ 	.short	0x010a
        /*03f2*/ 	.byte	0xff
	.zero		1


	//   ....[48]....
        /*03f4*/ 	.word	0x00002a40
        /*03f8*/ 	.word	0x00000002
        /*03fc*/ 	.word	0x000000e0
        /*0400*/ 	.short	0x010a
        /*0402*/ 	.byte	0xff
	.zero		1


	//   ....[49]....
        /*0404*/ 	.word	0x00002aa0
        /*0408*/ 	.word	0x00000004
        /*040c*/ 	.word	0x00000000
        /*0410*/ 	.short	0x0101
        /*0412*/ 	.byte	0xff
	.zero		1


	//   ....[50]....
        /*0414*/ 	.word	0x00002ac0
        /*0418*/ 	.word	0x000000ff
        /*041c*/ 	.word	0x00000090
        /*0420*/ 	.short	0x010a
        /*0422*/ 	.byte	0x04
	.zero		1


	//   ....[51]....
        /*0424*/ 	.word	0x00002be0
        /*0428*/ 	.word	0x00000002
        /*042c*/ 	.word	0x00000080
        /*0430*/ 	.short	0x010a
        /*0432*/ 	.byte	0xff
	.zero		1


	//   ....[52]....
        /*0434*/ 	.word	0x00002cf0
        /*0438*/ 	.word	0x00000002
        /*043c*/ 	.word	0x00000000
        /*0440*/ 	.short	0x0101
        /*0442*/ 	.byte	0xff
	.zero		1


	//   ....[53]....
        /*0444*/ 	.word	0x00002d80
        /*0448*/ 	.word	0x000000ff
        /*044c*/ 	.word	0x00000090
        /*0450*/ 	.short	0x0106
        /*0452*/ 	.byte	0x04
	.zero		1


	//   ....[54]....
        /*0454*/ 	.word	0x00002da0
        /*0458*/ 	.word	0x000000ff
        /*045c*/ 	.word	0x00000090
        /*0460*/ 	.short	0x010a
        /*0462*/ 	.byte	0x04
	.zero		1


	//   ....[55]....
        /*0464*/ 	.word	0x00002e30
        /*0468*/ 	.word	0x000000ff
        /*046c*/ 	.word	0x00000090
        /*0470*/ 	.short	0x0106
        /*0472*/ 	.byte	0x07
	.zero		1


	//   ....[56]....
        /*0474*/ 	.word	0x00002e70
        /*0478*/ 	.word	0x00000000
        /*047c*/ 	.word	0x00000090
        /*0480*/ 	.short	0x010a
        /*0482*/ 	.byte	0xff
	.zero		1


	//   ....[57]....
        /*0484*/ 	.word	0x00003390
        /*0488*/ 	.word	0x00000000
        /*048c*/ 	.word	0x00000080
        /*0490*/ 	.short	0x010a
        /*0492*/ 	.byte	0xff
	.zero		1


	//   ....[58]....
        /*0494*/ 	.word	0x00003490
        /*0498*/ 	.word	0x00000003
        /*049c*/ 	.word	0x00000000
        /*04a0*/ 	.short	0x0101
        /*04a2*/ 	.byte	0xff
	.zero		1


	//   ....[59]....
        /*04a4*/ 	.word	0x000034a0
        /*04a8*/ 	.word	0x000000ff
        /*04ac*/ 	.word	0x00000000
        /*04b0*/ 	.short	0x010a
        /*04b2*/ 	.byte	0x04
	.zero		1


	//   ....[60]....
        /*04b4*/ 	.word	0x00003520
        /*04b8*/ 	.word	0x000000ff
        /*04bc*/ 	.word	0x000000c0
        /*04c0*/ 	.short	0x010a
        /*04c2*/ 	.byte	0x17
	.zero		1


	//   ....[61]....
        /*04c4*/ 	.word	0x00003600
        /*04c8*/ 	.word	0x000000ff
        /*04cc*/ 	.word	0x00000000
        /*04d0*/ 	.short	0x010a
        /*04d2*/ 	.byte	0x05
	.zero		1


	//   ....[62]....
        /*04d4*/ 	.word	0x00003740
        /*04d8*/ 	.word	0x000000ff
        /*04dc*/ 	.word	0x00000000
        /*04e0*/ 	.short	0x010a
        /*04e2*/ 	.byte	0x04
	.zero		1


	//   ....[63]....
        /*04e4*/ 	.word	0x00003930
        /*04e8*/ 	.word	0x000000ff
        /*04ec*/ 	.word	0x00000000
        /*04f0*/ 	.short	0x010a
        /*04f2*/ 	.byte	0x04
	.zero		1


	//   ....[64]....
        /*04f4*/ 	.word	0x000039c0
        /*04f8*/ 	.word	0x000000ff
        /*04fc*/ 	.word	0x00000000
        /*0500*/ 	.short	0x010a
        /*0502*/ 	.byte	0x05
	.zero		1


	//   ....[65]....
        /*0504*/ 	.word	0x00003a50
        /*0508*/ 	.word	0x000000ff
        /*050c*/ 	.word	0x00000000
        /*0510*/ 	.short	0x010a
        /*0512*/ 	.byte	0x05
	.zero		1


	//   ....[66]....
        /*0514*/ 	.word	0x00003ae0
        /*0518*/ 	.word	0x000000ff
        /*051c*/ 	.word	0x00000000
        /*0520*/ 	.short	0x010a
        /*0522*/ 	.byte	0x04
	.zero		1


	//   ....[67]....
        /*0524*/ 	.word	0x00004000
        /*0528*/ 	.word	0x00000008
        /*052c*/ 	.word	0x00000080
        /*0530*/ 	.short	0x010a
        /*0532*/ 	.byte	0xff
	.zero		1


	//   ....[68]....
        /*0534*/ 	.word	0x00004170
        /*0538*/ 	.word	0x00000000
        /*053c*/ 	.word	0x00000000
        /*0540*/ 	.short	0x0101
        /*0542*/ 	.byte	0xff
	.zero		1


	//   ....[69]....
        /*0544*/ 	.word	0x00004650
        /*0548*/ 	.word	0x000000ff
        /*054c*/ 	.word	0x00000078
        /*0550*/ 	.short	0x010a
        /*0552*/ 	.byte	0x15
	.zero		1


	//   ....[70]....
        /*0554*/ 	.word	0x000047e0
        /*0558*/ 	.word	0x000000ff
        /*055c*/ 	.word	0x00000060
        /*0560*/ 	.short	0x010a
        /*0562*/ 	.byte	0x15
	.zero		1


	//   ....[71]....
        /*0564*/ 	.word	0x00004950
        /*0568*/ 	.word	0x000000ff
        /*056c*/ 	.word	0x00000050
        /*0570*/ 	.short	0x010b
        /*0572*/ 	.byte	0x15
	.zero		1


	//   ....[72]....
        /*0574*/ 	.word	0x00004960
        /*0578*/ 	.word	0x000000ff
        /*057c*/ 	.word	0x00000000
        /*0580*/ 	.short	0x0101
        /*0582*/ 	.byte	0x27
	.zero		1


	//   ....[73]....
        /*0584*/ 	.word	0x00004970
        /*0588*/ 	.word	0x000000ff
        /*058c*/ 	.word	0x00000068
        /*0590*/ 	.short	0x010a
        /*0592*/ 	.byte	0x15
	.zero		1


	//   ....[74]....
        /*0594*/ 	.word	0x00004b50
        /*0598*/ 	.word	0x000000ff
        /*059c*/ 	.word	0x00000058
        /*05a0*/ 	.short	0x010b
        /*05a2*/ 	.byte	0x15
	.zero		1


	//   ....[75]....
        /*05a4*/ 	.word	0x00004b60
        /*05a8*/ 	.word	0x000000ff
        /*05ac*/ 	.word	0x00000000
        /*05b0*/ 	.short	0x0101
        /*05b2*/ 	.byte	0x26
	.zero		1


	//   ....[76]....
        /*05b4*/ 	.word	0x00004b90
        /*05b8*/ 	.word	0x000000ff
        /*05bc*/ 	.word	0x00000060
        /*05c0*/ 	.short	0x010a
        /*05c2*/ 	.byte	0x15
	.zero		1


	//   ....[77]....
        /*05c4*/ 	.word	0x00004bd0
        /*05c8*/ 	.word	0x00000000
        /*05cc*/ 	.word	0x00000068
        /*05d0*/ 	.short	0x010a
        /*05d2*/ 	.byte	0xff
	.zero		1


	//   ....[78]....
        /*05d4*/ 	.word	0x00004f00
        /*05d8*/ 	.word	0x00000003
        /*05dc*/ 	.word	0x00000080
        /*05e0*/ 	.short	0x010a
        /*05e2*/ 	.byte	0xff
	.zero		1


	//   ....[79]....
        /*05e4*/ 	.word	0x00005080
        /*05e8*/ 	.word	0x00000000
        /*05ec*/ 	.word	0x00000000
        /*05f0*/ 	.short	0x0101
        /*05f2*/ 	.byte	0xff
	.zero		1


	//   ....[80]....
        /*05f4*/ 	.word	0x00005bc0
        /*05f8*/ 	.word	0x00000002
        /*05fc*/ 	.word	0x00000050
        /*0600*/ 	.short	0x010a
        /*0602*/ 	.byte	0xff
	.zero		1


	//   ....[81]....
        /*0604*/ 	.word	0x00005c30
        /*0608*/ 	.word	0x00000064
        /*060c*/ 	.word	0x000000a0
        /*0610*/ 	.short	0x010a
        /*0612*/ 	.byte	0xff
	.zero		1


	//   ....[82]....
        /*0614*/ 	.word	0x00005d20
        /*0618*/ 	.word	0x00000002
        /*061c*/ 	.word	0x00000050
        /*0620*/ 	.short	0x010a
        /*0622*/ 	.byte	0xff
	.zero		1


	//   ....[83]....
        /*0624*/ 	.word	0x00005e30
        /*0628*/ 	.word	0x00000000
        /*062c*/ 	.word	0x00000000
        /*0630*/ 	.short	0x0101
        /*0632*/ 	.byte	0xff
	.zero		1


	//   ....[84]....
        /*0634*/ 	.word	0x00005eb0
        /*0638*/ 	.word	0x00000064
        /*063c*/ 	.word	0x000000a0
        /*0640*/ 	.short	0x010a
        /*0642*/ 	.byte	0xff
	.zero		1


	//   ....[85]....
        /*0644*/ 	.word	0x00006a00
        /*0648*/ 	.word	0x0000006d
        /*064c*/ 	.word	0x00000050
        /*0650*/ 	.short	0x010a
        /*0652*/ 	.byte	0xff
	.zero		1


	//   ....[86]....
        /*0654*/ 	.word	0x00006ad0
        /*0658*/ 	.word	0x0000006d
        /*065c*/ 	.word	0x00000050
        /*0660*/ 	.short	0x010a
        /*0662*/ 	.byte	0xff
	.zero		1


	//   ....[87]....
        /*0664*/ 	.word	0x00006be0
        /*0668*/ 	.word	0x00000000
        /*066c*/ 	.word	0x00000000
        /*0670*/ 	.short	0x0101
        /*0672*/ 	.byte	0xff
	.zero		1


	//   ....[88]....
        /*0674*/ 	.word	0x00007070
        /*0678*/ 	.word	0x000000ff
        /*067c*/ 	.word	0x00000000
        /*0680*/ 	.short	0x0101
        /*0682*/ 	.byte	0x04
	.zero		1


	//   ....[89]....
        /*0684*/ 	.word	0x00007880
        /*0688*/ 	.word	0x00000000
        /*068c*/ 	.word	0x000000f0
        /*0690*/ 	.short	0x010a
        /*0692*/ 	.byte	0xff
	.zero		1


	//   ....[90]....
        /*0694*/ 	.word	0x000078e0
        /*0698*/ 	.word	0x00000000
        /*069c*/ 	.word	0x00000028
        /*06a0*/ 	.short	0x010a
        /*06a2*/ 	.byte	0xff
	.zero		1


	//   ....[91]....
        /*06a4*/ 	.word	0x00007940
        /*06a8*/ 	.word	0x00000000
        /*06ac*/ 	.word	0x00000028
        /*06b0*/ 	.short	0x010a
        /*06b2*/ 	.byte	0xff
	.zero		1


	//   ....[92]....
        /*06b4*/ 	.word	0x00007990
        /*06b8*/ 	.word	0x00000003
        /*06bc*/ 	.word	0x00000080
        /*06c0*/ 	.short	0x010a
        /*06c2*/ 	.byte	0xff
	.zero		1


	//   ....[93]....
        /*06c4*/ 	.word	0x000079f0
        /*06c8*/ 	.word	0x00000000
        /*06cc*/ 	.word	0x00000000
        /*06d0*/ 	.short	0x010a
        /*06d2*/ 	.byte	0xff
	.zero		1


	//   ....[94]....
        /*06d4*/ 	.word	0x00007a50
        /*06d8*/ 	.word	0x00000000
        /*06dc*/ 	.word	0x00000000
        /*06e0*/ 	.short	0x010a
        /*06e2*/ 	.byte	0xff
	.zero		1


	//   ....[95]....
        /*06e4*/ 	.word	0x00007ab0
        /*06e8*/ 	.word	0x00000000
        /*06ec*/ 	.word	0x00000000
        /*06f0*/ 	.short	0x010a
        /*06f2*/ 	.byte	0xff
	.zero		1


	//   ....[96]....
        /*06f4*/ 	.word	0x00007b10
        /*06f8*/ 	.word	0x00000000
        /*06fc*/ 	.word	0x00000000
        /*0700*/ 	.short	0x010a
        /*0702*/ 	.byte	0xff
	.zero		1


	//   ....[97]....
        /*0704*/ 	.word	0x00007b60
        /*0708*/ 	.word	0x00000002
        /*070c*/ 	.word	0x000000e0
        /*0710*/ 	.short	0x010a
        /*0712*/ 	.byte	0xff
	.zero		1


	//   ....[98]....
        /*0714*/ 	.word	0x00007bc0
        /*0718*/ 	.word	0x00000002
        /*071c*/ 	.word	0x00000090
        /*0720*/ 	.short	0x010a
        /*0722*/ 	.byte	0xff
	.zero		1


	//   ....[99]....
        /*0724*/ 	.word	0x00007c10
        /*0728*/ 	.word	0x00000002
        /*072c*/ 	.word	0x00000080
        /*0730*/ 	.short	0x010a
        /*0732*/ 	.byte	0xff
	.zero		1


	//   ....[100]....
        /*0734*/ 	.word	0x00007c70
        /*0738*/ 	.word	0x00000000
        /*073c*/ 	.word	0x00000090
        /*0740*/ 	.short	0x010a
        /*0742*/ 	.byte	0xff
	.zero		1


	//   ....[101]....
        /*0744*/ 	.word	0x00007cc0
        /*0748*/ 	.word	0x00000000
        /*074c*/ 	.word	0x00000080
        /*0750*/ 	.short	0x010a
        /*0752*/ 	.byte	0xff
	.zero		1


	//   ....[102]....
        /*0754*/ 	.word	0x00007d20
        /*0758*/ 	.word	0x00000003
        /*075c*/ 	.word	0x000000c0
        /*0760*/ 	.short	0x010a
        /*0762*/ 	.byte	0xff
	.zero		1


	//   ....[103]....
        /*0764*/ 	.word	0x00007d80
        /*0768*/ 	.word	0x00000000
        /*076c*/ 	.word	0x00000000
        /*0770*/ 	.short	0x010a
        /*0772*/ 	.byte	0xff
	.zero		1


	//   ....[104]....
        /*0774*/ 	.word	0x00007de0
        /*0778*/ 	.word	0x00000000
        /*077c*/ 	.word	0x00000000
        /*0780*/ 	.short	0x010a
        /*0782*/ 	.byte	0xff
	.zero		1


	//   ....[105]....
        /*0784*/ 	.word	0x00007e40
        /*0788*/ 	.word	0x00000000
        /*078c*/ 	.word	0x00000000
        /*0790*/ 	.short	0x010a
        /*0792*/ 	.byte	0xff
	.zero		1


	//   ....[106]....
        /*0794*/ 	.word	0x00007ea0
        /*0798*/ 	.word	0x00000000
        /*079c*/ 	.word	0x00000000
        /*07a0*/ 	.short	0x010a
        /*07a2*/ 	.byte	0xff
	.zero		1


	//   ....[107]....
        /*07a4*/ 	.word	0x00007f00
        /*07a8*/ 	.word	0x00000000
        /*07ac*/ 	.word	0x00000000
        /*07b0*/ 	.short	0x010a
        /*07b2*/ 	.byte	0xff
	.zero		1


	//   ....[108]....
        /*07b4*/ 	.word	0x00007f50
        /*07b8*/ 	.word	0x00000008
        /*07bc*/ 	.word	0x00000080
        /*07c0*/ 	.short	0x010a
        /*07c2*/ 	.byte	0xff
	.zero		1


	//   ....[109]....
        /*07c4*/ 	.word	0x00007fb0
        /*07c8*/ 	.word	0x00000000
        /*07cc*/ 	.word	0x00000078
        /*07d0*/ 	.short	0x010a
        /*07d2*/ 	.byte	0xff
	.zero		1


	//   ....[110]....
        /*07d4*/ 	.word	0x00008010
        /*07d8*/ 	.word	0x00000005
        /*07dc*/ 	.word	0x00000060
        /*07e0*/ 	.short	0x010a
        /*07e2*/ 	.byte	0xff
	.zero		1


	//   ....[111]....
        /*07e4*/ 	.word	0x00008070
        /*07e8*/ 	.word	0x00000005
        /*07ec*/ 	.word	0x00000068
        /*07f0*/ 	.short	0x010a
        /*07f2*/ 	.byte	0xff
	.zero		1


	//   ....[112]....
        /*07f4*/ 	.word	0x000080d0
        /*07f8*/ 	.word	0x00000000
        /*07fc*/ 	.word	0x00000060
        /*0800*/ 	.short	0x010a
        /*0802*/ 	.byte	0xff
	.zero		1


	//   ....[113]....
        /*0804*/ 	.word	0x00008120
        /*0808*/ 	.word	0x00000003
        /*080c*/ 	.word	0x00000080
        /*0810*/ 	.short	0x010a
        /*0812*/ 	.byte	0xff
	.zero		1


	//   ....[114]....
        /*0814*/ 	.word	0x00008170
        /*0818*/ 	.word	0x00000002
        /*081c*/ 	.word	0x00000050
        /*0820*/ 	.short	0x010a
        /*0822*/ 	.byte	0xff
	.zero		1


	//   ....[115]....
        /*0824*/ 	.word	0x000081c0
        /*0828*/ 	.word	0x00000064
        /*082c*/ 	.word	0x000000a0
        /*0830*/ 	.short	0x010a
        /*0832*/ 	.byte	0xff
	.zero		1


	//   ....[116]....
        /*0834*/ 	.word	0x00008210
        /*0838*/ 	.word	0x0000006d
        /*083c*/ 	.word	0x00000050
        /*0840*/ 	.short	0x010a
        /*0842*/ 	.byte	0xff
	.zero		1


	//----- nvinfo : EIATTR_NUM_MBARRIERS
	.align		4
.L_47:
        /*0844*/ 	.byte	0x03, 0x38
        /*0846*/ 	.short	0x0020


	//----- nvinfo : EIATTR_EXIT_INSTR_OFFSETS
	.align		4
        /*0848*/ 	.byte	0x04, 0x1c
        /*084a*/ 	.short	(.L_49 - .L_48)


	//   ....[0]....
.L_48:
        /*084c*/ 	.word	0x00002930


	//   ....[1]....
        /*0850*/ 	.word	0x00002e40


	//   ....[2]....
        /*0854*/ 	.word	0x00002ea0


	//   ....[3]....
        /*0858*/ 	.word	0x00003d40


	//   ....[4]....
        /*085c*/ 	.word	0x00004c00


	//   ....[5]....
        /*0860*/ 	.word	0x00004c40


	//   ....[6]....
        /*0864*/ 	.word	0x00007870


	//----- nvinfo : EIATTR_MAX_THREADS
	.align		4
.L_49:
        /*0868*/ 	.byte	0x04, 0x05
        /*086a*/ 	.short	(.L_51 - .L_50)
.L_50:
        /*086c*/ 	.word	0x00000100
        /*0870*/ 	.word	0x00000001
        /*0874*/ 	.word	0x00000001


	//----- nvinfo : EIATTR_CRS_STACK_SIZE
	.align		4
.L_51:
        /*0878*/ 	.byte	0x04, 0x1e
        /*087a*/ 	.short	(.L_53 - .L_52)
.L_52:
        /*087c*/ 	.word	0x00000000


	//----- nvinfo : EIATTR_CBANK_PARAM_SIZE
	.align		4
.L_53:
        /*0880*/ 	.byte	0x03, 0x19
        /*0882*/ 	.short	0x0800


	//----- nvinfo : EIATTR_PARAM_CBANK
	.align		4
        /*0884*/ 	.byte	0x04, 0x0a
        /*0886*/ 	.short	(.L_55 - .L_54)
	.align		4
.L_54:
        /*0888*/ 	.word	index@(.nv.constant0._ZN7cutlass13device_kernelINS_4gemm6kernel13GemmUniversalIN4cute5tupleIJiiiiEEENS1_10collective13CollectiveMmaINS1_35MainloopSm100TmaUmmaWarpSpecializedILi5ELi2ELi4ENS5_IJNS4_1CILi2EEENSA_ILi1EEESC_EEEEENS5_IJNSA_ILi64EEENSA_ILi128EEESF_EEENS_12float_e4m3_tENS5_IJlSC_lEEESI_SJ_NS4_8TiledMMAINS4_8MMA_AtomIJNS4_10MMA_TraitsINS4_19SM100_MMA_F8F6F4_SSEJSI_SI_fSF_SG_NS4_17integral_constantINS4_4UMMA5MajorELSQ_0EEESR_NSO_INSP_7ScaleInELSS_0EEEST_EEEEEENS4_6LayoutINS5_IJSC_SC_SC_EEENS5_IJNSA_ILi0EEESY_SY_EEEEENS5_IJNS4_10UnderscoreES11_S11_EEEEENS4_13SM90_TMA_LOADENS4_14ComposedLayoutINS4_7SwizzleILi2ELi4ELi3EEENS4_18smem_ptr_flag_bitsILi8EEENSW_INS5_IJNSA_ILi8EEESF_EEENS5_IJSF_SC_EEEEEEEvNS4_8identityENS4_23SM90_TMA_LOAD_MULTICASTES1E_vS1F_EENS_8epilogue10collective18CollectiveEpilogueINS1I_23Sm100TmaWarpSpecializedILi2ELi2ELi32ELb0ELb0EEEJSH_NS5_IJNSW_ISF_SC_EES1N_EEESI_SJ_SI_SJ_NS1I_6fusion15FusionCallbacksIS1M_NS1P_17LinearCombinationISI_fSI_fLNS_15FloatRoundStyleE2EEESH_S1O_JEEENS4_5SM1004TMEM4LOAD26SM100_TMEM_LOAD_16dp32b32xES14_S1E_NS4_39AutoVectorizingCopyWithAssumedAlignmentILi128EEENS4_14SM90_TMA_STOREES1E_S20_S20_EEEvvEEEEvNT_6ParamsE)
        /*088c*/ 	.short	0x0380
        /*088e*/ 	.short	0x0800


	//----- nvinfo : EIATTR_SW_WAR
	.align		4
.L_55:
        /*0890*/ 	.byte	0x04, 0x36
        /*0892*/ 	.short	(.L_57 - .L_56)
.L_56:
        /*0894*/ 	.word	0x00000008
.L_57:


//--------------------- .nv.callgraph             --------------------------
	.section	.nv.callgraph,"",@"SHT_CUDA_CALLGRAPH"
	.align	4
	.sectionentsize	8
	.align		4
        /*0000*/ 	.word	0x00000000
	.align		4
        /*0004*/ 	.word	0xffffffff
	.align		4
        /*0008*/ 	.word	index@(_ZN7cutlass13device_kernelINS_4gemm6kernel13GemmUniversalIN4cute5tupleIJiiiiEEENS1_10collective13CollectiveMmaINS1_35MainloopSm100TmaUmmaWarpSpecializedILi5ELi2ELi4ENS5_IJNS4_1CILi2EEENSA_ILi1EEESC_EEEEENS5_IJNSA_ILi64EEENSA_ILi128EEESF_EEENS_12float_e4m3_tENS5_IJlSC_lEEESI_SJ_NS4_8TiledMMAINS4_8MMA_AtomIJNS4_10MMA_TraitsINS4_19SM100_MMA_F8F6F4_SSEJSI_SI_fSF_SG_NS4_17integral_constantINS4_4UMMA5MajorELSQ_0EEESR_NSO_INSP_7ScaleInELSS_0EEEST_EEEEEENS4_6LayoutINS5_IJSC_SC_SC_EEENS5_IJNSA_ILi0EEESY_SY_EEEEENS5_IJNS4_10UnderscoreES11_S11_EEEEENS4_13SM90_TMA_LOADENS4_14ComposedLayoutINS4_7SwizzleILi2ELi4ELi3EEENS4_18smem_ptr_flag_bitsILi8EEENSW_INS5_IJNSA_ILi8EEESF_EEENS5_IJSF_SC_EEEEEEEvNS4_8identityENS4_23SM90_TMA_LOAD_MULTICASTES1E_vS1F_EENS_8epilogue10collective18CollectiveEpilogueINS1I_23Sm100TmaWarpSpecializedILi2ELi2ELi32ELb0ELb0EEEJSH_NS5_IJNSW_ISF_SC_EES1N_EEESI_SJ_SI_SJ_NS1I_6fusion15FusionCallbacksIS1M_NS1P_17LinearCombinationISI_fSI_fLNS_15FloatRoundStyleE2EEESH_S1O_JEEENS4_5SM1004TMEM4LOAD26SM100_TMEM_LOAD_16dp32b32xES14_S1E_NS4_39AutoVectorizingCopyWithAssumedAlignmentILi128EEENS4_14SM90_TMA_STOREES1E_S20_S20_EEEvvEEEEvNT_6ParamsE)
	.align		4
        /*000c*/ 	.word	index@(__assertfail)
	.align		4
        /*0010*/ 	.word	0x00000000
	.align		4
        /*0014*/ 	.word	0xfffffffe
	.align		4
        /*0018*/ 	.word	0x00000000
	.align		4
        /*001c*/ 	.word	0xfffffffd
	.align		4
        /*0020*/ 	.word	0x00000000
	.align		4
        /*0024*/ 	.word	0xfffffffc


//--------------------- .nv.constant4             --------------------------
	.section	.nv.constant4,"a",@progbits
	.align	8
	.align		8
.nv.constant4:
        /*0000*/ 	.dword	__assertfail
	.align		8
        /*0008*/ 	.dword	__unnamed_1
	.align		8
        /*0010*/ 	.dword	__unnamed_2
	.align		8
        /*0018*/ 	.dword	_ZN39_INTERNAL_a0e656fc_4_k_cu_a654dd4b_89734cuda3std3__45__cpo5beginE
	.align		8
        /*0020*/ 	.dword	_ZN39_INTERNAL_a0e656fc_4_k_cu_a654dd4b_89734cuda3std3__45__cpo3endE
	.align		8
        /*0028*/ 	.dword	_ZN39_INTERNAL_a0e656fc_4_k_cu_a654dd4b_89734cuda3std3__45__cpo6cbeginE
	.align		8
        /*0030*/ 	.dword	_ZN39_INTERNAL_a0e656fc_4_k_cu_a654dd4b_89734cuda3std3__45__cpo4cendE
	.align		8
        /*0038*/ 	.dword	_ZN39_INTERNAL_a0e656fc_4_k_cu_a654dd4b_89734cuda3std3__441_GLOBAL__N__a0e656fc_4_k_cu_a654dd4b_89736ignoreE
	.align		8
        /*0040*/ 	.dword	_ZN39_INTERNAL_a0e656fc_4_k_cu_a654dd4b_89734cuda3std3__419piecewise_constructE
	.align		8
        /*0048*/ 	.dword	_ZN39_INTERNAL_a0e656fc_4_k_cu_a654dd4b_89734cuda3std3__48in_placeE
	.align		8
        /*0050*/ 	.dword	_ZN39_INTERNAL_a0e656fc_4_k_cu_a654dd4b_89734cuda3std6ranges3__45__cpo4swapE
	.align		8
        /*0058*/ 	.dword	_ZN39_INTERNAL_a0e656fc_4_k_cu_a654dd4b_89734cuda3std6ranges3__45__cpo9iter_moveE
	.align		8
        /*0060*/ 	.dword	_ZN39_INTERNAL_a0e656fc_4_k_cu_a654dd4b_89734cute7productE
	.align		8
        /*0068*/ 	.dword	_ZN39_INTERNAL_a0e656fc_4_k_cu_a654dd4b_89734cute1_E
	.align		8
        /*0070*/ 	.dword	$str$25
	.align		8
        /*0078*/ 	.dword	$str$26
	.align		8
        /*0080*/ 	.dword	$str$27
	.align		8
        /*0088*/ 	.dword	$str$28


//--------------------- .text._ZN7cutlass13device_kernelINS_4gemm6kernel13GemmUniversalIN4cute5tupleIJiiiiEEENS1_10collective13CollectiveMmaINS1_35MainloopSm100TmaUmmaWarpSpecializedILi5ELi2ELi4ENS5_IJNS4_1CILi2EEENSA_ILi1EEESC_EEEEENS5_IJNSA_ILi64EEENSA_ILi128EEESF_EEENS_12float_e4m3_tENS5_IJlSC_lEEESI_SJ_NS4_8TiledMMAINS4_8MMA_AtomIJNS4_10MMA_TraitsINS4_19SM100_MMA_F8F6F4_SSEJSI_SI_fSF_SG_NS4_17integral_constantINS4_4UMMA5MajorELSQ_0EEESR_NSO_INSP_7ScaleInELSS_0EEEST_EEEEEENS4_6LayoutINS5_IJSC_SC_SC_EEENS5_IJNSA_ILi0EEESY_SY_EEEEENS5_IJNS4_10UnderscoreES11_S11_EEEEENS4_13SM90_TMA_LOADENS4_14ComposedLayoutINS4_7SwizzleILi2ELi4ELi3EEENS4_18smem_ptr_flag_bitsILi8EEENSW_INS5_IJNSA_ILi8EEESF_EEENS5_IJSF_SC_EEEEEEEvNS4_8identityENS4_23SM90_TMA_LOAD_MULTICASTES1E_vS1F_EENS_8epilogue10collective18CollectiveEpilogueINS1I_23Sm100TmaWarpSpecializedILi2ELi2ELi32ELb0ELb0EEEJSH_NS5_IJNSW_ISF_SC_EES1N_EEESI_SJ_SI_SJ_NS1I_6fusion15FusionCallbacksIS1M_NS1P_17LinearCombinationISI_fSI_fLNS_15FloatRoundStyleE2EEESH_S1O_JEEENS4_5SM1004TMEM4LOAD26SM100_TMEM_LOAD_16dp32b32xES14_S1E_NS4_39AutoVectorizingCopyWithAssumedAlignmentILi128EEENS4_14SM90_TMA_STOREES1E_S20_S20_EEEvvEEEEvNT_6ParamsE --------------------------
	.section	.text._ZN7cutlass13device_kernelINS_4gemm6kernel13GemmUniversalIN4cute5tupleIJiiiiEEENS1_10collective13CollectiveMmaINS1_35MainloopSm100TmaUmmaWarpSpecializedILi5ELi2ELi4ENS5_IJNS4_1CILi2EEENSA_ILi1EEESC_EEEEENS5_IJNSA_ILi64EEENSA_ILi128EEESF_EEENS_12float_e4m3_tENS5_IJlSC_lEEESI_SJ_NS4_8TiledMMAINS4_8MMA_AtomIJNS4_10MMA_TraitsINS4_19SM100_MMA_F8F6F4_SSEJSI_SI_fSF_SG_NS4_17integral_constantINS4_4UMMA5MajorELSQ_0EEESR_NSO_INSP_7ScaleInELSS_0EEEST_EEEEEENS4_6LayoutINS5_IJSC_SC_SC_EEENS5_IJNSA_ILi0EEESY_SY_EEEEENS5_IJNS4_10UnderscoreES11_S11_EEEEENS4_13SM90_TMA_LOADENS4_14ComposedLayoutINS4_7SwizzleILi2ELi4ELi3EEENS4_18smem_ptr_flag_bitsILi8EEENSW_INS5_IJNSA_ILi8EEESF_EEENS5_IJSF_SC_EEEEEEEvNS4_8identityENS4_23SM90_TMA_LOAD_MULTICASTES1E_vS1F_EENS_8epilogue10collective18CollectiveEpilogueINS1I_23Sm100TmaWarpSpecializedILi2ELi2ELi32ELb0ELb0EEEJSH_NS5_IJNSW_ISF_SC_EES1N_EEESI_SJ_SI_SJ_NS1I_6fusion15FusionCallbacksIS1M_NS1P_17LinearCombinationISI_fSI_fLNS_15FloatRoundStyleE2EEESH_S1O_JEEENS4_5SM1004TMEM4LOAD26SM100_TMEM_LOAD_16dp32b32xES14_S1E_NS4_39AutoVectorizingCopyWithAssumedAlignmentILi128EEENS4_14SM90_TMA_STOREES1E_S20_S20_EEEvvEEEEvNT_6ParamsE,"ax",@progbits
	.align	128
.text._ZN7cutlass13device_kernelINS_4gemm6kernel13GemmUniversalIN4cute5tupleIJiiiiEEENS1_10collective13CollectiveMmaINS1_35MainloopSm100TmaUmmaWarpSpecializedILi5ELi2ELi4ENS5_IJNS4_1CILi2EEENSA_ILi1EEESC_EEEEENS5_IJNSA_ILi64EEENSA_ILi128EEESF_EEENS_12float_e4m3_tENS5_IJlSC_lEEESI_SJ_NS4_8TiledMMAINS4_8MMA_AtomIJNS4_10MMA_TraitsINS4_19SM100_MMA_F8F6F4_SSEJSI_SI_fSF_SG_NS4_17integral_constantINS4_4UMMA5MajorELSQ_0EEESR_NSO_INSP_7ScaleInELSS_0EEEST_EEEEEENS4_6LayoutINS5_IJSC_SC_SC_EEENS5_IJNSA_ILi0EEESY_SY_EEEEENS5_IJNS4_10UnderscoreES11_S11_EEEEENS4_13SM90_TMA_LOADENS4_14ComposedLayoutINS4_7SwizzleILi2ELi4ELi3EEENS4_18smem_ptr_flag_bitsILi8EEENSW_INS5_IJNSA_ILi8EEESF_EEENS5_IJSF_SC_EEEEEEEvNS4_8identityENS4_23SM90_TMA_LOAD_MULTICASTES1E_vS1F_EENS_8epilogue10collective18CollectiveEpilogueINS1I_23Sm100TmaWarpSpecializedILi2ELi2ELi32ELb0ELb0EEEJSH_NS5_IJNSW_ISF_SC_EES1N_EEESI_SJ_SI_SJ_NS1I_6fusion15FusionCallbacksIS1M_NS1P_17LinearCombinationISI_fSI_fLNS_15FloatRoundStyleE2EEESH_S1O_JEEENS4_5SM1004TMEM4LOAD26SM100_TMEM_LOAD_16dp32b32xES14_S1E_NS4_39AutoVectorizingCopyWithAssumedAlignmentILi128EEENS4_14SM90_TMA_STOREES1E_S20_S20_EEEvvEEEEvNT_6ParamsE:
        .type           _ZN7cutlass13device_kernelINS_4gemm6kernel13GemmUniversalIN4cute5tupleIJiiiiEEENS1_10collective13CollectiveMmaINS1_35MainloopSm100TmaUmmaWarpSpecializedILi5ELi2ELi4ENS5_IJNS4_1CILi2EEENSA_ILi1EEESC_EEEEENS5_IJNSA_ILi64EEENSA_ILi128EEESF_EEENS_12float_e4m3_tENS5_IJlSC_lEEESI_SJ_NS4_8TiledMMAINS4_8MMA_AtomIJNS4_10MMA_TraitsINS4_19SM100_MMA_F8F6F4_SSEJSI_SI_fSF_SG_NS4_17integral_constantINS4_4UMMA5MajorELSQ_0EEESR_NSO_INSP_7ScaleInELSS_0EEEST_EEEEEENS4_6LayoutINS5_IJSC_SC_SC_EEENS5_IJNSA_ILi0EEESY_SY_EEEEENS5_IJNS4_10UnderscoreES11_S11_EEEEENS4_13SM90_TMA_LOADENS4_14ComposedLayoutINS4_7SwizzleILi2ELi4ELi3EEENS4_18smem_ptr_flag_bitsILi8EEENSW_INS5_IJNSA_ILi8EEESF_EEENS5_IJSF_SC_EEEEEEEvNS4_8identityENS4_23SM90_TMA_LOAD_MULTICASTES1E_vS1F_EENS_8epilogue10collective18CollectiveEpilogueINS1I_23Sm100TmaWarpSpecializedILi2ELi2ELi32ELb0ELb0EEEJSH_NS5_IJNSW_ISF_SC_EES1N_EEESI_SJ_SI_SJ_NS1I_6fusion15FusionCallbacksIS1M_NS1P_17LinearCombinationISI_fSI_fLNS_15FloatRoundStyleE2EEESH_S1O_JEEENS4_5SM1004TMEM4LOAD26SM100_TMEM_LOAD_16dp32b32xES14_S1E_NS4_39AutoVectorizingCopyWithAssumedAlignmentILi128EEENS4_14SM90_TMA_STOREES1E_S20_S20_EEEvvEEEEvNT_6ParamsE,@function
        .size           _ZN7cutlass13device_kernelINS_4gemm6kernel13GemmUniversalIN4cute5tupleIJiiiiEEENS1_10collective13CollectiveMmaINS1_35MainloopSm100TmaUmmaWarpSpecializedILi5ELi2ELi4ENS5_IJNS4_1CILi2EEENSA_ILi1EEESC_EEEEENS5_IJNSA_ILi64EEENSA_ILi128EEESF_EEENS_12float_e4m3_tENS5_IJlSC_lEEESI_SJ_NS4_8TiledMMAINS4_8MMA_AtomIJNS4_10MMA_TraitsINS4_19SM100_MMA_F8F6F4_SSEJSI_SI_fSF_SG_NS4_17integral_constantINS4_4UMMA5MajorELSQ_0EEESR_NSO_INSP_7ScaleInELSS_0EEEST_EEEEEENS4_6LayoutINS5_IJSC_SC_SC_EEENS5_IJNSA_ILi0EEESY_SY_EEEEENS5_IJNS4_10UnderscoreES11_S11_EEEEENS4_13SM90_TMA_LOADENS4_14ComposedLayoutINS4_7SwizzleILi2ELi4ELi3EEENS4_18smem_ptr_flag_bitsILi8EEENSW_INS5_IJNSA_ILi8EEESF_EEENS5_IJSF_SC_EEEEEEEvNS4_8identityENS4_23SM90_TMA_LOAD_MULTICASTES1E_vS1F_EENS_8epilogue10collective18CollectiveEpilogueINS1I_23Sm100TmaWarpSpecializedILi2ELi2ELi32ELb0ELb0EEEJSH_NS5_IJNSW_ISF_SC_EES1N_EEESI_SJ_SI_SJ_NS1I_6fusion15FusionCallbacksIS1M_NS1P_17LinearCombinationISI_fSI_fLNS_15FloatRoundStyleE2EEESH_S1O_JEEENS4_5SM1004TMEM4LOAD26SM100_TMEM_LOAD_16dp32b32xES14_S1E_NS4_39AutoVectorizingCopyWithAssumedAlignmentILi128EEENS4_14SM90_TMA_STOREES1E_S20_S20_EEEvvEEEEvNT_6ParamsE,(.L_x_152 - _ZN7cutlass13device_kernelINS_4gemm6kernel13GemmUniversalIN4cute5tupleIJiiiiEEENS1_10collective13CollectiveMmaINS1_35MainloopSm100TmaUmmaWarpSpecializedILi5ELi2ELi4ENS5_IJNS4_1CILi2EEENSA_ILi1EEESC_EEEEENS5_IJNSA_ILi64EEENSA_ILi128EEESF_EEENS_12float_e4m3_tENS5_IJlSC_lEEESI_SJ_NS4_8TiledMMAINS4_8MMA_AtomIJNS4_10MMA_TraitsINS4_19SM100_MMA_F8F6F4_SSEJSI_SI_fSF_SG_NS4_17integral_constantINS4_4UMMA5MajorELSQ_0EEESR_NSO_INSP_7ScaleInELSS_0EEEST_EEEEEENS4_6LayoutINS5_IJSC_SC_SC_EEENS5_IJNSA_ILi0EEESY_SY_EEEEENS5_IJNS4_10UnderscoreES11_S11_EEEEENS4_13SM90_TMA_LOADENS4_14ComposedLayoutINS4_7SwizzleILi2ELi4ELi3EEENS4_18smem_ptr_flag_bitsILi8EEENSW_INS5_IJNSA_ILi8EEESF_EEENS5_IJSF_SC_EEEEEEEvNS4_8identityENS4_23SM90_TMA_LOAD_MULTICASTES1E_vS1F_EENS_8epilogue10collective18CollectiveEpilogueINS1I_23Sm100TmaWarpSpecializedILi2ELi2ELi32ELb0ELb0EEEJSH_NS5_IJNSW_ISF_SC_EES1N_EEESI_SJ_SI_SJ_NS1I_6fusion15FusionCallbacksIS1M_NS1P_17LinearCombinationISI_fSI_fLNS_15FloatRoundStyleE2EEESH_S1O_JEEENS4_5SM1004TMEM4LOAD26SM100_TMEM_LOAD_16dp32b32xES14_S1E_NS4_39AutoVectorizingCopyWithAssumedAlignmentILi128EEENS4_14SM90_TMA_STOREES1E_S20_S20_EEEvvEEEEvNT_6ParamsE)
        .other          _ZN7cutlass13device_kernelINS_4gemm6kernel13GemmUniversalIN4cute5tupleIJiiiiEEENS1_10collective13CollectiveMmaINS1_35MainloopSm100TmaUmmaWarpSpecializedILi5ELi2ELi4ENS5_IJNS4_1CILi2EEENSA_ILi1EEESC_EEEEENS5_IJNSA_ILi64EEENSA_ILi128EEESF_EEENS_12float_e4m3_tENS5_IJlSC_lEEESI_SJ_NS4_8TiledMMAINS4_8MMA_AtomIJNS4_10MMA_TraitsINS4_19SM100_MMA_F8F6F4_SSEJSI_SI_fSF_SG_NS4_17integral_constantINS4_4UMMA5MajorELSQ_0EEESR_NSO_INSP_7ScaleInELSS_0EEEST_EEEEEENS4_6LayoutINS5_IJSC_SC_SC_EEENS5_IJNSA_ILi0EEESY_SY_EEEEENS5_IJNS4_10UnderscoreES11_S11_EEEEENS4_13SM90_TMA_LOADENS4_14ComposedLayoutINS4_7SwizzleILi2ELi4ELi3EEENS4_18smem_ptr_flag_bitsILi8EEENSW_INS5_IJNSA_ILi8EEESF_EEENS5_IJSF_SC_EEEEEEEvNS4_8identityENS4_23SM90_TMA_LOAD_MULTICASTES1E_vS1F_EENS_8epilogue10collective18CollectiveEpilogueINS1I_23Sm100TmaWarpSpecializedILi2ELi2ELi32ELb0ELb0EEEJSH_NS5_IJNSW_ISF_SC_EES1N_EEESI_SJ_SI_SJ_NS1I_6fusion15FusionCallbacksIS1M_NS1P_17LinearCombinationISI_fSI_fLNS_15FloatRoundStyleE2EEESH_S1O_JEEENS4_5SM1004TMEM4LOAD26SM100_TMEM_LOAD_16dp32b32xES14_S1E_NS4_39AutoVectorizingCopyWithAssumedAlignmentILi128EEENS4_14SM90_TMA_STOREES1E_S20_S20_EEEvvEEEEvNT_6ParamsE,@"STO_CUDA_ENTRY STV_DEFAULT"
_ZN7cutlass13device_kernelINS_4gemm6kernel13GemmUniversalIN4cute5tupleIJiiiiEEENS1_10collective13CollectiveMmaINS1_35MainloopSm100TmaUmmaWarpSpecializedILi5ELi2ELi4ENS5_IJNS4_1CILi2EEENSA_ILi1EEESC_EEEEENS5_IJNSA_ILi64EEENSA_ILi128EEESF_EEENS_12float_e4m3_tENS5_IJlSC_lEEESI_SJ_NS4_8TiledMMAINS4_8MMA_AtomIJNS4_10MMA_TraitsINS4_19SM100_MMA_F8F6F4_SSEJSI_SI_fSF_SG_NS4_17integral_constantINS4_4UMMA5MajorELSQ_0EEESR_NSO_INSP_7ScaleInELSS_0EEEST_EEEEEENS4_6LayoutINS5_IJSC_SC_SC_EEENS5_IJNSA_ILi0EEESY_SY_EEEEENS5_IJNS4_10UnderscoreES11_S11_EEEEENS4_13SM90_TMA_LOADENS4_14ComposedLayoutINS4_7SwizzleILi2ELi4ELi3EEENS4_18smem_ptr_flag_bitsILi8EEENSW_INS5_IJNSA_ILi8EEESF_EEENS5_IJSF_SC_EEEEEEEvNS4_8identityENS4_23SM90_TMA_LOAD_MULTICASTES1E_vS1F_EENS_8epilogue10collective18CollectiveEpilogueINS1I_23Sm100TmaWarpSpecializedILi2ELi2ELi32ELb0ELb0EEEJSH_NS5_IJNSW_ISF_SC_EES1N_EEESI_SJ_SI_SJ_NS1I_6fusion15FusionCallbacksIS1M_NS1P_17LinearCombinationISI_fSI_fLNS_15FloatRoundStyleE2EEESH_S1O_JEEENS4_5SM1004TMEM4LOAD26SM100_TMEM_LOAD_16dp32b32xES14_S1E_NS4_39AutoVectorizingCopyWithAssumedAlignmentILi128EEENS4_14SM90_TMA_STOREES1E_S20_S20_EEEvvEEEEvNT_6ParamsE:
[----:B------:R-:W1:Y:S01]  /*0000*/  LDC R1, c[0x0][0x37c] ;  /* 0x0000df00ff017b82 */ /* 0x000e620000000800 */
[----:B------:R-:W2:Y:S01]  /*0010*/  S2R R93, SR_TID.X ;  /* 0x00000000005d7919 */ /* 0x000ea20000002100 */
[----:B------:R-:W3:Y:S01]  /*0020*/  LDCU.64 UR8, c[0x0][0x890] ;  /* 0x00011200ff0877ac */ /* 0x000ee20008000a00 */
[----:B------:R-:W-:Y:S02]  /*0030*/  PRMT R84, RZ, 0x7610, R84 ;  /* 0x00007610ff547816 */ /* 0x000fe40000000054 */
[----:B------:R-:W-:Y:S01]  /*0040*/  ELECT P3, URZ, PT ;  /* 0x0000000000ff782f */ /* 0x000fe20003860000 */
[----:B---3--:R-:W-:-:S04]  /*0050*/  UISETP.NE.U32.AND UP0, UPT, UR8, URZ, UPT ;  /* 0x000000ff0800728c */ /* 0x008fc8000bf05070 */
[----:B------:R-:W-:Y:S01]  /*0060*/  UISETP.NE.AND.EX UP0, UPT, UR9, URZ, UPT, UP0 ;  /* 0x000000ff0900728c */ /* 0x000fe2000bf05300 */
[----:B--2---:R-:W-:-:S05]  /*0070*/  SHF.R.U32.HI R85, RZ, 0x5, R93 ;  /* 0x00000005ff557819 */ /* 0x004fca000001165d */
[----:B------:R-:W2:Y:S02]  /*0080*/  SHFL.IDX PT, R0, R85, RZ, 0x1f ;  /* 0x00001fff55007589 */ /* 0x000ea400000e0000 */
[----:B--2---:R-:W-:Y:S01]  /*0090*/  R2UR UR18, R0 ;  /* 0x00000000001272ca */ /* 0x004fe200000e0000 */
[----:B-1----:R-:W-:-:S14]  /*00a0*/  BRA.U UP0, `(.L_x_0) ;  /* 0x0000000100307547 */ /* 0x002fdc000b800000 */
[----:B------:R-:W1:Y:S02]  /*00b0*/  LDCU.64 UR4, c[0x0][0x888] ;  /* 0x00011100ff0477ac */ /* 0x000e640008000a00 */
[----:B-1----:R-:W-:-:S04]  /*00c0*/  UISETP.NE.U32.AND UP0, UPT, UR4, URZ, UPT ;  /* 0x000000ff0400728c */ /* 0x002fc8000bf05070 */
[----:B------:R-:W-:-:S09]  /*00d0*/  UISETP.NE.AND.EX UP0, UPT, UR5, URZ, UPT, UP0 ;  /* 0x000000ff0500728c */ /* 0x000fd2000bf05300 */
[----:B------:R-:W-:Y:S05]  /*00e0*/  BRA.U !UP0, `(.L_x_1) ;  /* 0x0000000108147547 */ /* 0x000fea000b800000 */
[----:B------:R-:W1:Y:S01]  /*00f0*/  LDC.64 R2, c[0x0][0x888] ;  /* 0x00022200ff027b82 */ /* 0x000e620000000a00 */
[----:B------:R-:W1:Y:S02]  /*0100*/  LDCU.64 UR4, c[0x0][0x358] ;  /* 0x00006b00ff0477ac */ /* 0x000e640008000a00 */
[----:B-1----:R1:W5:Y:S01]  /*0110*/  LDG.E R41, desc[UR4][R2.64] ;  /* 0x0000000402297981 */ /* 0x002362000c1e1900 */
[----:B------:R-:W-:Y:S01]  /*0120*/  HFMA2 R84, -RZ, RZ, 0, 5.9604644775390625e-08 ;  /* 0x00000001ff547431 */ /* 0x000fe200000001ff */
[----:B------:R-:W-:Y:S05]  /*0130*/  BRA `(.L_x_0) ;  /* 0x00000000000c7947 */ /* 0x000fea0003800000 */
.L_x_1:
[----:B------:R-:W1:Y:S01]  /*0140*/  LDCU UR4, c[0x0][0x880] ;  /* 0x00011000ff0477ac */ /* 0x000e620008000800 */
[----:B------:R-:W-:Y:S01]  /*0150*/  HFMA2 R84, -RZ, RZ, 0, 5.9604644775390625e-08 ;  /* 0x00000001ff547431 */ /* 0x000fe200000001ff */
[----:B-1----:R-:W-:-:S07]  /*0160*/  MOV R41, UR4 ;  /* 0x0000000400297c02 */ /* 0x002fce0008000f00 */
.L_x_0:
[----:B------:R-:W2:Y:S02]  /*0170*/  LDCU.64 UR4, c[0x0][0x8b0] ;  /* 0x00011600ff0477ac */ /* 0x000ea40008000a00 */
[----:B--2---:R-:W-:-:S04]  /*0180*/  UISETP.NE.U32.AND UP0, UPT, UR4, URZ, UPT ;  /* 0x000000ff0400728c */ /* 0x004fc8000bf05070 */
[----:B------:R-:W-:-:S09]  /*0190*/  UISETP.NE.AND.EX UP0, UPT, UR5, URZ, UPT, UP0 ;  /* 0x000000ff0500728c */ /* 0x000fd2000bf05300 */
[----:B------:R-:W-:Y:S05]  /*01a0*/  BRA.U UP0, `(.L_x_2) ;  /* 0x0000000100287547 */ /* 0x000fea000b800000 */
[----:B------:R-:W2:Y:S02]  /*01b0*/  LDCU.64 UR4, c[0x0][0x8a8] ;  /* 0x00011500ff0477ac */ /* 0x000ea40008000a00 */
[----:B--2---:R-:W-:-:S04]  /*01c0*/  UISETP.NE.U32.AND UP0, UPT, UR4, URZ, UPT ;  /* 0x000000ff0400728c */ /* 0x004fc8000bf05070 */
[----:B------:R-:W-:-:S09]  /*01d0*/  UISETP.NE.AND.EX UP0, UPT, UR5, URZ, UPT, UP0 ;  /* 0x000000ff0500728c */ /* 0x000fd2000bf05300 */
[----:B------:R-:W-:Y:S05]  /*01e0*/  BRA.U !UP0, `(.L_x_3) ;  /* 0x0000000108107547 */ /* 0x000fea000b800000 */
[----:B------:R-:W2:Y:S01]  /*01f0*/  LDC.64 R38, c[0x0][0x8a8] ;  /* 0x00022a00ff267b82 */ /* 0x000ea20000000a00 */
[----:B------:R-:W2:Y:S02]  /*0200*/  LDCU.64 UR4, c[0x0][0x358] ;  /* 0x00006b00ff0477ac */ /* 0x000ea40008000a00 */
[----:B--2---:R2:W5:Y:S01]  /*0210*/  LDG.E R38, desc[UR4][R38.64] ;  /* 0x0000000426267981 */ /* 0x004562000c1e1900 */
[----:B------:R-:W-:Y:S05]  /*0220*/  BRA `(.L_x_2) ;  /* 0x0000000000087947 */ /* 0x000fea0003800000 */
.L_x_3:
[----:B------:R-:W2:Y:S02]  /*0230*/  LDCU UR4, c[0x0][0x8a0] ;  /* 0x00011400ff0477ac */ /* 0x000ea40008000800 */
[----:B--2---:R-:W-:Y:S02]  /*0240*/  MOV R38, UR4 ;  /* 0x0000000400267c02 */ /* 0x004fe40008000f00 */
.L_x_2:
[----:B------:R-:W-:Y:S01]  /*0250*/  IMAD.U32 R0, RZ, RZ, UR18 ;  /* 0x00000012ff007e24 */ /* 0x000fe2000f8e00ff */
[----:B------:R-:W-:Y:S04]  /*0260*/  BSSY.RECONVERGENT B0, `(.L_x_4) ;  /* 0x000000c000007945 */ /* 0x000fe80003800200 */
[C---:B------:R-:W-:Y:S02]  /*0270*/  ISETP.NE.OR P1, PT, R0.reuse, 0x1, !P3 ;  /* 0x000000010000780c */ /* 0x040fe40005f25670 */
[----:B------:R-:W-:-:S11]  /*0280*/  ISETP.NE.OR P0, PT, R0, 0x3, !P3 ;  /* 0x000000030000780c */ /* 0x000fd60005f05670 */
[----:B------:R-:W-:Y:S05]  /*0290*/  @P1 BRA `(.L_x_5) ;  /* 0x0000000000201947 */ /* 0x000fea0003800000 */
[----:B------:R-:W3:Y:S02]  /*02a0*/  LDCU.64 UR4, c[0x0][0x348] ;  /* 0x00006900ff0477ac */ /* 0x000ee40008000a00 */
[----:B---3--:R-:W-:Y:S02]  /*02b0*/  UIADD3 UR6, UP1, UPT, UR4, 0x80, URZ ;  /* 0x0000008004067890 */ /* 0x008fe4000ff3e0ff */
[----:B------:R-:W-:Y:S02]  /*02c0*/  UIADD3 UR4, UP0, UPT, UR4, 0x180, URZ ;  /* 0x0000018004047890 */ /* 0x000fe4000ff1e0ff */
[----:B------:R-:W-:Y:S02]  /*02d0*/  UIADD3.X UR7, UPT, UPT, URZ, UR5, URZ, UP1, !UPT ;  /* 0x00000005ff077290 */ /* 0x000fe40008ffe4ff */
[----:B------:R-:W-:-:S07]  /*02e0*/  UIADD3.X UR5, UPT, UPT, URZ, UR5, URZ, UP0, !UPT ;  /* 0x00000005ff057290 */ /* 0x000fce00087fe4ff */
[----:B------:R3:W-:Y:S02]  /*02f0*/  UTMACCTL.PF [UR6] ;  /* 0x00000000060079b9 */ /* 0x0007e40008040000 */
[----:B------:R3:W-:Y:S02]  /*0300*/  UTMACCTL.PF [UR4] ;  /* 0x00000000040079b9 */ /* 0x0007e40008040000 */
[----:B---3--:R-:W-:Y:S01]  /*0310*/  NOP ;  /* 0x0000000000007918 */ /* 0x008fe20000000000 */
.L_x_5:
[----:B------:R-:W-:Y:S05]  /*0320*/  BSYNC.RECONVERGENT B0 ;  /* 0x0000000000007941 */ /* 0x000fea0003800200 */
.L_x_4:
[----:B------:R-:W-:Y:S04]  /*0330*/  BSSY.RECONVERGENT B0, `(.L_x_6) ;  /* 0x000000a000007945 */ /* 0x000fe80003800200 */
        /* <DEDUP_REMOVED lines=9> */
.L_x_7:
[----:B------:R-:W-:Y:S05]  /*03d0*/  BSYNC.RECONVERGENT B0 ;  /* 0x0000000000007941 */ /* 0x000fea0003800200 */
.L_x_6:
[----:B------:R-:W3:Y:S01]  /*03e0*/  LDCU.64 UR4, c[0x0][0x888] ;  /* 0x00011100ff0477ac */ /* 0x000ee20008000a00 */
[----:B------:R-:W-:Y:S02]  /*03f0*/  UISETP.EQ.U32.AND UP2, UPT, UR8, URZ, UPT ;  /* 0x000000ff0800728c */ /* 0x000fe4000bf42070 */
[----:B------:R-:W-:Y:S02]  /*0400*/  UPLOP3.LUT UP3, UPT, UPT, UPT, UPT, 0x80, 0x8 ;  /* 0x000000000008789c */ /* 0x000fe40003f6f070 */
[----:B---3--:R-:W-:-:S04]  /*0410*/  UISETP.NE.U32.AND UP0, UPT, UR4, URZ, UPT ;  /* 0x000000ff0400728c */ /* 0x008fc8000bf05070 */
[----:B------:R-:W-:-:S04]  /*0420*/  UISETP.NE.AND.EX UP1, UPT, UR5, URZ, UPT, UP0 ;  /* 0x000000ff0500728c */ /* 0x000fc8000bf25300 */
[----:B------:R-:W-:-:S04]  /*0430*/  UISETP.EQ.OR.EX UP4, UPT, UR9, URZ, !UP1, UP2 ;  /* 0x000000ff0900728c */ /* 0x000fc8000cf82720 */
[----:B------:R-:W-:-:S06]  /*0440*/  UP2UR UR4, UPR, URZ, 0x10 ;  /* 0x00000010ff047883 */ /* 0x000fcc0008000000 */
[----:B------:R-:W-:Y:S01]  /*0450*/  MOV R86, UR4 ;  /* 0x0000000400567c02 */ /* 0x000fe20008000f00 */
[----:B------:R-:W-:Y:S06]  /*0460*/  BRA.U !UP4, `(.L_x_8) ;  /* 0x000000010c207547 */ /* 0x000fec000b800000 */
[----:B------:R-:W-:Y:S01]  /*0470*/  UISETP.NE.U32.AND UP2, UPT, UR8, URZ, UPT ;  /* 0x000000ff0800728c */ /* 0x000fe2000bf45070 */
[----:B-----5:R-:W-:Y:S01]  /*0480*/  FSETP.NEU.AND P0, PT, R41, RZ, PT ;  /* 0x000000ff2900720b */ /* 0x020fe20003f0d000 */
[----:B------:R-:W-:Y:S02]  /*0490*/  USEL UR4, URZ, 0xffffffff, UP1 ;  /* 0xffffffffff047887 */ /* 0x000fe40008800000 */
[----:B------:R-:W-:-:S10]  /*04a0*/  UISETP.NE.AND.EX UP2, UPT, UR9, URZ, UPT, UP2 ;  /* 0x000000ff0900728c */ /* 0x000fd4000bf45320 */
[----:B------:R-:W-:Y:S01]  /*04b0*/  VOTEU.ANY UP0, P0 ;  /* 0x0000000000ff7886 */ /* 0x000fe20000000100 */
[----:B------:R-:W-:-:S04]  /*04c0*/  @!UP2 USEL UR4, URZ, 0xffffffff, UP0 ;  /* 0xffffffffff04a887 */ /* 0x000fc80008000000 */
[----:B------:R-:W-:-:S04]  /*04d0*/  ULOP3.LUT UR4, UR4, 0x1, URZ, 0xc0, !UPT ;  /* 0x0000000104047892 */ /* 0x000fc8000f8ec0ff */
[----:B------:R-:W-:-:S11]  /*04e0*/  UISETP.NE.U32.AND UP3, UPT, UR4, 0x1, UPT ;  /* 0x000000010400788c */ /* 0x000fd6000bf65070 */
.L_x_8:
[----:B-1----:R-:W1:Y:S01]  /*04f0*/  SHFL.IDX PT, R2, R85, RZ, 0x1f ;  /* 0x00001fff55027589 */ /* 0x002e6200000e0000 */
[----:B------:R-:W-:Y:S01]  /*0500*/  UISETP.NE.AND UP6, UPT, UR18, 0x2, UPT ;  /* 0x000000021200788c */ /* 0x000fe2000bfc5270 */
[----:B-1----:R-:W-:-:S13]  /*0510*/  ISETP.NE.AND P0, PT, R2, RZ, PT ;  /* 0x000000ff0200720c */ /* 0x002fda0003f05270 */
[----:B------:R-:W-:Y:S05]  /*0520*/  @P0 BRA `(.L_x_9) ;  /* 0x0000000000600947 */ /* 0x000fea0003800000 */
[----:B------:R-:W1:Y:S01]  /*0530*/  S2UR UR4, SR_CgaCtaId ;  /* 0x00000000000479c3 */ /* 0x000e620000008800 */
[----:B------:R-:W-:Y:S01]  /*0540*/  UMOV UR5, 0x400 ;  /* 0x0000040000057882 */ /* 0x000fe20000000000 */
[----:B------:R-:W-:Y:S01]  /*0550*/  UMOV UR8, 0x1 ;  /* 0x0000000100087882 */ /* 0x000fe20000000000 */
[----:B------:R-:W-:Y:S01]  /*0560*/  UMOV UR6, 0x2 ;  /* 0x0000000200067882 */ /* 0x000fe20000000000 */
[----:B------:R-:W-:-:S04]  /*0570*/  UIADD3 UR8, UPT, UPT, -UR8, 0x100000, URZ ;  /* 0x0010000008087890 */ /* 0x000fc8000fffe1ff */
[----:B------:R-:W-:Y:S02]  /*0580*/  USHF.L.U32 UR9, UR8, 0xb, URZ ;  /* 0x0000000b08097899 */ /* 0x000fe400080006ff */
[----:B------:R-:W-:Y:S02]  /*0590*/  USHF.L.U32 UR8, UR8, 0x1, URZ ;  /* 0x0000000108087899 */ /* 0x000fe400080006ff */
[----:B------:R-:W-:-:S04]  /*05a0*/  UIADD3 UR6, UPT, UPT, -UR6, 0x100000, URZ ;  /* 0x0010000006067890 */ /* 0x000fc8000fffe1ff */
[----:B------:R-:W-:Y:S02]  /*05b0*/  USHF.L.U32 UR7, UR6, 0xb, URZ ;  /* 0x0000000b06077899 */ /* 0x000fe400080006ff */
[----:B------:R-:W-:Y:S01]  /*05c0*/  USHF.L.U32 UR6, UR6, 0x1, URZ ;  /* 0x0000000106067899 */ /* 0x000fe200080006ff */
[----:B------:R-:W-:Y:S01]  /*05d0*/  ELECT P0, URZ, PT ;  /* 0x0000000000ff782f */ /* 0x000fe20003800000 */
[----:B-1----:R-:W-:Y:S01]  /*05e0*/  ULEA UR4, UR4, UR5, 0x18 ;  /* 0x0000000504047291 */ /* 0x002fe2000f8ec0ff */
[----:B------:R-:W1:Y:S11]  /*05f0*/  FENCE.VIEW.ASYNC.S ;  /* 0x00000000000073c6 */ /* 0x000e760000000000 */
[----:B-1----:R1:W3:Y:S01]  /*0600*/  SYNCS.EXCH.64 URZ, [UR4], UR8 ;  /* 0x0000000804ff75b2 */ /* 0x0022e20008000100 */
[----:B------:R1:W4:Y:S01]  /*0610*/  SYNCS.EXCH.64 URZ, [UR4+0x28], UR6 ;  /* 0x0000280604ff75b2 */ /* 0x0003220008000100 */
[----:B------:R1:W1:Y:S01]  /*0620*/  SYNCS.EXCH.64 URZ, [UR4+0x8], UR8 ;  /* 0x0000080804ff75b2 */ /* 0x0002620008000100 */
[----:B------:R1:W1:Y:S01]  /*0630*/  SYNCS.EXCH.64 URZ, [UR4+0x30], UR6 ;  /* 0x0000300604ff75b2 */ /* 0x0002620008000100 */
[----:B------:R1:W1:Y:S01]  /*0640*/  SYNCS.EXCH.64 URZ, [UR4+0x10], UR8 ;  /* 0x0000100804ff75b2 */ /* 0x0002620008000100 */
[----:B------:R1:W1:Y:S01]  /*0650*/  SYNCS.EXCH.64 URZ, [UR4+0x38], UR6 ;  /* 0x0000380604ff75b2 */ /* 0x0002620008000100 */
[----:B------:R1:W1:Y:S01]  /*0660*/  SYNCS.EXCH.64 URZ, [UR4+0x18], UR8 ;  /* 0x0000180804ff75b2 */ /* 0x0002620008000100 */
[----:B------:R1:W1:Y:S01]  /*0670*/  SYNCS.EXCH.64 URZ, [UR4+0x40], UR6 ;  /* 0x0000400604ff75b2 */ /* 0x0002620008000100 */
[----:B------:R1:W1:Y:S01]  /*0680*/  SYNCS.EXCH.64 URZ, [UR4+0x20], UR8 ;  /* 0x0000200804ff75b2 */ /* 0x0002620008000100 */
[----:B------:R1:W1:Y:S01]  /*0690*/  SYNCS.EXCH.64 URZ, [UR4+0x48], UR6 ;  /* 0x0000480604ff75b2 */ /* 0x0002620008000100 */
[----:B------:R-:W-:Y:S01]  /*06a0*/  NOP ;  /* 0x0000000000007918 */ /* 0x000fe20000000000 */
.L_x_9:
[----:B------:R-:W2:Y:S01]  /*06b0*/  SHFL.IDX PT, R2, R85, RZ, 0x1f ;  /* 0x00001fff55027589 */ /* 0x000ea200000e0000 */
[----:B------:R-:W-:Y:S01]  /*06c0*/  NOP ;  /* 0x0000000000007918 */ /* 0x000fe20000000000 */
[----:B--2---:R-:W-:-:S13]  /*06d0*/  ISETP.NE.AND P0, PT, R2, 0x1, PT ;  /* 0x000000010200780c */ /* 0x004fda0003f05270 */
[----:B------:R-:W-:Y:S05]  /*06e0*/  @P0 BRA `(.L_x_10) ;  /* 0x0000000000480947 */ /* 0x000fea0003800000 */
[----:B-1----:R-:W1:Y:S01]  /*06f0*/  S2UR UR4, SR_CgaCtaId ;  /* 0x00000000000479c3 */ /* 0x002e620000008800 */
        /* <DEDUP_REMOVED lines=12> */
[----:B-1----:R2:W1:Y:S01]  /*07c0*/  SYNCS.EXCH.64 URZ, [UR4+0x50], UR8 ;  /* 0x0000500804ff75b2 */ /* 0x0024620008000100 */
[----:B------:R2:W1:Y:S01]  /*07d0*/  SYNCS.EXCH.64 URZ, [UR4+0x60], UR6 ;  /* 0x0000600604ff75b2 */ /* 0x0004620008000100 */
[----:B------:R2:W1:Y:S01]  /*07e0*/  SYNCS.EXCH.64 URZ, [UR4+0x58], UR8 ;  /* 0x0000580804ff75b2 */ /* 0x0004620008000100 */
[----:B------:R2:W1:Y:S02]  /*07f0*/  SYNCS.EXCH.64 URZ, [UR4+0x68], UR6 ;  /* 0x0000680604ff75b2 */ /* 0x0004640008000100 */
[----:B--2---:R-:W-:Y:S01]  /*0800*/  NOP ;  /* 0x0000000000007918 */ /* 0x004fe20000000000 */
.L_x_10:
[----:B------:R-:W2:Y:S01]  /*0810*/  SHFL.IDX PT, R2, R85, RZ, 0x1f ;  /* 0x00001fff55027589 */ /* 0x000ea200000e0000 */
[----:B------:R-:W-:Y:S01]  /*0820*/  NOP ;  /* 0x0000000000007918 */ /* 0x000fe20000000000 */
[----:B--2---:R-:W-:-:S13]  /*0830*/  ISETP.NE.AND P0, PT, R2, 0x3, PT ;  /* 0x000000030200780c */ /* 0x004fda0003f05270 */
[----:B------:R-:W-:Y:S05]  /*0840*/  @P0 BRA `(.L_x_11) ;  /* 0x0000000000300947 */ /* 0x000fea0003800000 */
[----:B-1----:R-:W1:Y:S01]  /*0850*/  S2UR UR4, SR_CgaCtaId ;  /* 0x00000000000479c3 */ /* 0x002e620000008800 */
[----:B------:R-:W-:Y:S01]  /*0860*/  UMOV UR6, 0x400 ;  /* 0x0000040000067882 */ /* 0x000fe20000000000 */
[----:B------:R-:W-:Y:S01]  /*0870*/  UMOV UR5, 0x20 ;  /* 0x0000002000057882 */ /* 0x000fe20000000000 */
[----:B------:R-:W-:Y:S01]  /*0880*/  ELECT P0, URZ, PT ;  /* 0x0000000000ff782f */ /* 0x000fe20003800000 */
[----:B-1----:R-:W-:Y:S02]  /*0890*/  ULEA UR6, UR4, UR6, 0x18 ;  /* 0x0000000604067291 */ /* 0x002fe4000f8ec0ff */
[----:B------:R-:W-:-:S04]  /*08a0*/  UIADD3 UR4, UPT, UPT, -UR5, 0x100000, URZ ;  /* 0x0010000005047890 */ /* 0x000fc8000fffe1ff */
[----:B------:R-:W-:Y:S02]  /*08b0*/  USHF.L.U32 UR5, UR4, 0xb, URZ ;  /* 0x0000000b04057899 */ /* 0x000fe400080006ff */
[----:B------:R-:W-:Y:S01]  /*08c0*/  USHF.L.U32 UR4, UR4, 0x1, URZ ;  /* 0x0000000104047899 */ /* 0x000fe200080006ff */
[----:B------:R-:W1:Y:S11]  /*08d0*/  FENCE.VIEW.ASYNC.S ;  /* 0x00000000000073c6 */ /* 0x000e760000000000 */
[----:B-1----:R2:W1:Y:S01]  /*08e0*/  SYNCS.EXCH.64 URZ, [UR6+0x70], UR4 ;  /* 0x0000700406ff75b2 */ /* 0x0024620008000100 */
[----:B------:R2:W1:Y:S02]  /*08f0*/  SYNCS.EXCH.64 URZ, [UR6+0x78], UR4 ;  /* 0x0000780406ff75b2 */ /* 0x0004640008000100 */
[----:B--2---:R-:W-:Y:S01]  /*0900*/  NOP ;  /* 0x0000000000007918 */ /* 0x004fe20000000000 */
.L_x_11:
[----:B------:R-:W2:Y:S01]  /*0910*/  SHFL.IDX PT, R2, R85, RZ, 0x1f ;  /* 0x00001fff55027589 */ /* 0x000ea200000e0000 */
[----:B------:R-:W-:Y:S01]  /*0920*/  NOP ;  /* 0x0000000000007918 */ /* 0x000fe20000000000 */
[----:B--2---:R-:W-:-:S13]  /*0930*/  ISETP.NE.AND P0, PT, R2, 0x4, PT ;  /* 0x000000040200780c */ /* 0x004fda0003f05270 */
[----:B------:R-:W-:Y:S05]  /*0940*/  @P0 BRA `(.L_x_12) ;  /* 0x00000000004c0947 */ /* 0x000fea0003800000 */
[----:B-1----:R-:W1:Y:S01]  /*0950*/  S2UR UR6, SR_CgaCtaId ;  /* 0x00000000000679c3 */ /* 0x002e620000008800 */
[----:B------:R-:W-:Y:S01]  /*0960*/  UMOV UR4, 0x1e0 ;  /* 0x000001e000047882 */ /* 0x000fe20000000000 */
[----:B------:R-:W-:Y:S01]  /*0970*/  UMOV UR5, 0x400 ;  /* 0x0000040000057882 */ /* 0x000fe20000000000 */
[----:B------:R-:W-:Y:S01]  /*0980*/  USEL UR4, UR4, 0x1a0, UP3 ;  /* 0x000001a004047887 */ /* 0x000fe20009800000 */
[----:B------:R-:W-:Y:S01]  /*0990*/  UMOV UR8, 0x1 ;  /* 0x0000000100087882 */ /* 0x000fe20000000000 */
[----:B------:R-:W-:Y:S01]  /*09a0*/  ELECT P0, URZ, PT ;  /* 0x0000000000ff782f */ /* 0x000fe20003800000 */
[----:B------:R-:W-:-:S04]  /*09b0*/  UIADD3 UR8, UPT, UPT, -UR8, 0x100000, URZ ;  /* 0x0010000008087890 */ /* 0x000fc8000fffe1ff */
[----:B------:R-:W-:Y:S02]  /*09c0*/  USHF.L.U32 UR9, UR8, 0xb, URZ ;  /* 0x0000000b08097899 */ /* 0x000fe400080006ff */
[----:B------:R-:W-:Y:S02]  /*09d0*/  USHF.L.U32 UR8, UR8, 0x1, URZ ;  /* 0x0000000108087899 */ /* 0x000fe400080006ff */
[----:B-1----:R-:W-:Y:S02]  /*09e0*/  ULEA UR6, UR6, UR5, 0x18 ;  /* 0x0000000506067291 */ /* 0x002fe4000f8ec0ff */
[----:B------:R-:W-:-:S04]  /*09f0*/  UIADD3 UR4, UPT, UPT, -UR4, 0x100000, URZ ;  /* 0x0010000004047890 */ /* 0x000fc8000fffe1ff */
[----:B------:R-:W-:Y:S02]  /*0a00*/  USHF.L.U32 UR5, UR4, 0xb, URZ ;  /* 0x0000000b04057899 */ /* 0x000fe400080006ff */
[----:B------:R-:W-:Y:S01]  /*0a10*/  USHF.L.U32 UR4, UR4, 0x1, URZ ;  /* 0x0000000104047899 */ /* 0x000fe200080006ff */
[----:B------:R-:W1:Y:S03]  /*0a20*/  FENCE.VIEW.ASYNC.S ;  /* 0x00000000000073c6 */ /* 0x000e660000000000 */
[----:B-1----:R2:W1:Y:S08]  /*0a30*/  SYNCS.EXCH.64 URZ, [UR6+0x80], UR8 ;  /* 0x0000800806ff75b2 */ /* 0x0024700008000100 */
[----:B------:R2:W1:Y:S01]  /*0a40*/  SYNCS.EXCH.64 URZ, [UR6+0x90], UR4 ;  /* 0x0000900406ff75b2 */ /* 0x0004620008000100 */
[----:B------:R2:W1:Y:S01]  /*0a50*/  SYNCS.EXCH.64 URZ, [UR6+0x88], UR8 ;  /* 0x0000880806ff75b2 */ /* 0x0004620008000100 */
[----:B------:R2:W1:Y:S02]  /*0a60*/  SYNCS.EXCH.64 URZ, [UR6+0x98], UR4 ;  /* 0x0000980406ff75b2 */ /* 0x0004640008000100 */
[----:B--2---:R-:W-:Y:S01]  /*0a70*/  NOP ;  /* 0x0000000000007918 */ /* 0x004fe20000000000 */
.L_x_12:
        /* <DEDUP_REMOVED lines=20> */
[----:B------:R2:W1:Y:S01]  /*0bc0*/  SYNCS.EXCH.64 URZ, [UR4+0xc8], UR6 ;  /* 0x0000c80604ff75b2 */ /* 0x0004620008000100 */
[----:B------:R2:W1:Y:S01]  /*0bd0*/  SYNCS.EXCH.64 URZ, [UR4+0xb0], UR8 ;  /* 0x0000b00804ff75b2 */ /* 0x0004620008000100 */
[----:B------:R2:W1:Y:S01]  /*0be0*/  SYNCS.EXCH.64 URZ, [UR4+0xd0], UR6 ;  /* 0x0000d00604ff75b2 */ /* 0x0004620008000100 */
[----:B------:R2:W1:Y:S01]  /*0bf0*/  SYNCS.EXCH.64 URZ, [UR4+0xb8], UR8 ;  /* 0x0000b80804ff75b2 */ /* 0x0004620008000100 */
[----:B------:R2:W1:Y:S02]  /*0c00*/  SYNCS.EXCH.64 URZ, [UR4+0xd8], UR6 ;  /* 0x0000d80604ff75b2 */ /* 0x0004640008000100 */
[----:B--2---:R-:W-:Y:S01]  /*0c10*/  NOP ;  /* 0x0000000000007918 */ /* 0x004fe20000000000 */
.L_x_13:
[----:B------:R-:W2:Y:S01]  /*0c20*/  SHFL.IDX PT, R2, R85, RZ, 0x1f ;  /* 0x00001fff55027589 */ /* 0x000ea200000e0000 */
[----:B------:R-:W-:Y:S01]  /*0c30*/  NOP ;  /* 0x0000000000007918 */ /* 0x000fe20000000000 */
[----:B--2---:R-:W-:-:S13]  /*0c40*/  ISETP.NE.AND P0, PT, R2, 0x3, PT ;  /* 0x000000030200780c */ /* 0x004fda0003f05270 */
[----:B------:R-:W-:Y:S05]  /*0c50*/  @P0 BRA `(.L_x_14) ;  /* 0x0000000000380947 */ /* 0x000fea0003800000 */
[----:B------:R-:W2:Y:S01]  /*0c60*/  S2UR UR5, SR_CgaCtaId ;  /* 0x00000000000579c3 */ /* 0x000ea20000008800 */
[----:B-1----:R-:W-:Y:S01]  /*0c70*/  UMOV UR4, 0x400 ;  /* 0x0000040000047882 */ /* 0x002fe20000000000 */
[----:B------:R-:W-:Y:S01]  /*0c80*/  UMOV UR6, 0x20 ;  /* 0x0000002000067882 */ /* 0x000fe20000000000 */
[----:B------:R-:W-:Y:S01]  /*0c90*/  ELECT P0, URZ, PT ;  /* 0x0000000000ff782f */ /* 0x000fe20003800000 */
[----:B------:R-:W-:-:S04]  /*0ca0*/  UIADD3 UR6, UPT, UPT, -UR6, 0x100000, URZ ;  /* 0x0010000006067890 */ /* 0x000fc8000fffe1ff */
[----:B------:R-:W-:Y:S02]  /*0cb0*/  USHF.L.U32 UR7, UR6, 0xb, URZ ;  /* 0x0000000b06077899 */ /* 0x000fe400080006ff */
[----:B------:R-:W-:Y:S02]  /*0cc0*/  USHF.L.U32 UR6, UR6, 0x1, URZ ;  /* 0x0000000106067899 */ /* 0x000fe400080006ff */
[----:B--2---:R-:W-:Y:S01]  /*0cd0*/  ULEA UR4, UR5, UR4, 0x18 ;  /* 0x0000000405047291 */ /* 0x004fe2000f8ec0ff */
[----:B------:R-:W1:Y:S11]  /*0ce0*/  FENCE.VIEW.ASYNC.S ;  /* 0x00000000000073c6 */ /* 0x000e760000000000 */
[----:B-1----:R2:W1:Y:S01]  /*0cf0*/  SYNCS.EXCH.64 URZ, [UR4+0xe0], UR6 ;  /* 0x0000e00604ff75b2 */ /* 0x0024620008000100 */
[----:B------:R2:W1:Y:S01]  /*0d00*/  SYNCS.EXCH.64 URZ, [UR4+0xf0], UR6 ;  /* 0x0000f00604ff75b2 */ /* 0x0004620008000100 */
[----:B------:R2:W1:Y:S01]  /*0d10*/  SYNCS.EXCH.64 URZ, [UR4+0xe8], UR6 ;  /* 0x0000e80604ff75b2 */ /* 0x0004620008000100 */
[----:B------:R2:W1:Y:S02]  /*0d20*/  SYNCS.EXCH.64 URZ, [UR4+0xf8], UR6 ;  /* 0x0000f80604ff75b2 */ /* 0x0004640008000100 */
[----:B--2---:R-:W-:Y:S01]  /*0d30*/  NOP ;  /* 0x0000000000007918 */ /* 0x004fe20000000000 */
.L_x_14:
[----:B-1----:R-:W1:Y:S01]  /*0d40*/  LDCU UR4, c[0x0][0x36c] ;  /* 0x00006d80ff0477ac */ /* 0x002e620008000800 */
[----:B------:R-:W-:Y:S01]  /*0d50*/  ISETP.NE.OR P3, PT, R0, 0x2, !P3 ;  /* 0x000000020000780c */ /* 0x000fe20005f65670 */
[----:B------:R-:W-:Y:S01]  /*0d60*/  NOP ;  /* 0x0000000000007918 */ /* 0x000fe20000000000 */
[----:B------:R-:W-:Y:S01]  /*0d70*/  LOP3.LUT R0, R93, 0x1f, RZ, 0xc0, !PT ;  /* 0x0000001f5d007812 */ /* 0x000fe200078ec0ff */
[----:B------:R-:W-:Y:S02]  /*0d80*/  UISETP.NE.AND UP4, UPT, UR18, URZ, UPT ;  /* 0x000000ff1200728c */ /* 0x000fe4000bf85270 */
[----:B-1----:R-:W-:-:S09]  /*0d90*/  UISETP.EQ.U32.AND UP5, UPT, UR4, 0x1, UPT ;  /* 0x000000010400788c */ /* 0x002fd2000bfa2070 */
[----:B------:R-:W-:Y:S05]  /*0da0*/  BRA.U !UP5, `(.L_x_15) ;  /* 0x000000010d087547 */ /* 0x000fea000b800000 */
[----:B---34-:R-:W-:Y:S01]  /*0db0*/  UCGABAR_ARV ;  /* 0x00000000000079c7 */ /* 0x018fe20008000000 */
[----:B------:R-:W-:Y:S05]  /*0dc0*/  BRA `(.L_x_16) ;  /* 0x0000000000047947 */ /* 0x000fea0003800000 */
.L_x_15:
[----:B---34-:R-:W-:Y:S01]  /*0dd0*/  NOP ;  /* 0x0000000000007918 */ /* 0x018fe20000000000 */
.L_x_16:
[----:B------:R-:W1:Y:S01]  /*0de0*/  S2UR UR20, SR_CTAID.X ;  /* 0x00000000001479c3 */ /* 0x000e620000002500 */
[----:B------:R-:W-:-:S05]  /*0df0*/  CS2R.32 R3, SR_CgaSize ;  /* 0x0000000000037805 */ /* 0x000fca0000008a00 */
[----:B------:R-:W-:-:S05]  /*0e00*/  IMAD R3, R3, -0xa0, RZ ;  /* 0xffffff6003037824 */ /* 0x000fca00078e02ff */
[----:B------:R-:W-:-:S14]  /*0e10*/  R2UR UR5, R3 ;  /* 0x00000000030572ca */ /* 0x000fdc00000e0000 */
[----:B------:R-:W2:Y:S01]  /*0e20*/  LDCU UR5, c[0x0][UR5+0x2b0] ;  /* 0x00005600050577ac */ /* 0x000ea20008000800 */
[----:B------:R-:W-:-:S05]  /*0e30*/  CS2R.32 R3, SR_CgaSize ;  /* 0x0000000000037805 */ /* 0x000fca0000008a00 */
[----:B------:R-:W-:-:S05]  /*0e40*/  IMAD R3, R3, -0xa0, RZ ;  /* 0xffffff6003037824 */ /* 0x000fca00078e02ff */
[----:B------:R-:W-:-:S14]  /*0e50*/  R2UR UR4, R3 ;  /* 0x00000000030472ca */ /* 0x000fdc00000e0000 */
[----:B------:R-:W3:Y:S01]  /*0e60*/  LDCU UR4, c[0x0][UR4+0x2b4] ;  /* 0x00005680040477ac */ /* 0x000ee20008000800 */
[----:B------:R-:W4:Y:S01]  /*0e70*/  S2UR UR30, SR_CTAID.Y ;  /* 0x00000000001e79c3 */ /* 0x000f220000002600 */
[----:B------:R-:W-:-:S05]  /*0e80*/  CS2R.32 R3, SR_CgaSize ;  /* 0x0000000000037805 */ /* 0x000fca0000008a00 */
[----:B------:R-:W-:-:S05]  /*0e90*/  IMAD R3, R3, -0xa0, RZ ;  /* 0xffffff6003037824 */ /* 0x000fca00078e02ff */
[----:B------:R-:W-:-:S14]  /*0ea0*/  R2UR UR62, R3 ;  /* 0x00000000033e72ca */ /* 0x000fdc00000e0000 */
[----:B------:R-:W3:Y:S01]  /*0eb0*/  LDCU UR62, c[0x0][UR62+0x2a0] ;  /* 0x000054003e3e77ac */ /* 0x000ee20008000800 */
[----:B------:R-:W-:-:S05]  /*0ec0*/  CS2R.32 R3, SR_CgaSize ;  /* 0x0000000000037805 */ /* 0x000fca0000008a00 */
[----:B------:R-:W-:-:S05]  /*0ed0*/  IMAD R3, R3, -0xa0, RZ ;  /* 0xffffff6003037824 */ /* 0x000fca00078e02ff */
[----:B------:R-:W-:-:S14]  /*0ee0*/  R2UR UR59, R3 ;  /* 0x00000000033b72ca */ /* 0x000fdc00000e0000 */
[----:B------:R-:W3:Y:S01]  /*0ef0*/  LDCU UR59, c[0x0][UR59+0x2a4] ;  /* 0x000054803b3b77ac */ /* 0x000ee20008000800 */
[----:B------:R-:W3:Y:S01]  /*0f00*/  S2UR UR7, SR_CgaCtaId ;  /* 0x00000000000779c3 */ /* 0x000ee20000008800 */
[----:B------:R-:W3:Y:S01]  /*0f10*/  LDCU UR19, c[0x0][0xb24] ;  /* 0x00016480ff1377ac */ /* 0x000ee20008000800 */
[----:B------:R-:W3:Y:S01]  /*0f20*/  LDCU UR42, c[0x0][0xb24] ;  /* 0x00016480ff2a77ac */ /* 0x000ee20008000800 */
[----:B-1----:R-:W-:Y:S01]  /*0f30*/  I2FP.F32.U32 R3, UR20 ;  /* 0x0000001400037c45 */ /* 0x002fe20008201000 */
[----:B------:R-:W1:Y:S04]  /*0f40*/  LDCU UR23, c[0x0][0xb30] ;  /* 0x00016600ff1777ac */ /* 0x000e680008000800 */
[----:B--2---:R-:W-:Y:S01]  /*0f50*/  FMUL R3, R3, UR5 ;  /* 0x0000000503037c20 */ /* 0x004fe20008400000 */
[----:B----4-:R-:W-:-:S05]  /*0f60*/  I2FP.F32.U32 R2, UR30 ;  /* 0x0000001e00027c45 */ /* 0x010fca0008201000 */
[----:B------:R-:W2:Y:S01]  /*0f70*/  F2I.U32.TRUNC.NTZ R3, R3 ;  /* 0x0000000300037305 */ /* 0x000ea2000020f000 */
[----:B---3--:R-:W-:Y:S01]  /*0f80*/  FMUL R2, R2, UR4 ;  /* 0x0000000402027c20 */ /* 0x008fe20008400000 */
[----:B------:R-:W-:-:S06]  /*0f90*/  USHF.L.U32 UR28, UR7, 0xc, URZ ;  /* 0x0000000c071c7899 */ /* 0x000fcc00080006ff */
[----:B------:R-:W3:Y:S01]  /*0fa0*/  F2I.U32.TRUNC.NTZ R2, R2 ;  /* 0x0000000200027305 */ /* 0x000ee2000020f000 */
[----:B------:R-:W-:Y:S01]  /*0fb0*/  ULOP3.LUT UR28, UR28, 0x1000, URZ, 0xc0, !UPT ;  /* 0x000010001c1c7892 */ /* 0x000fe2000f8ec0ff */
[----:B--2---:R-:W-:Y:S02]  /*0fc0*/  R2UR UR4, R3 ;  /* 0x00000000030472ca */ /* 0x004fe400000e0000 */
[----:B---3--:R-:W-:Y:S02]  /*0fd0*/  R2UR UR6, R2 ;  /* 0x00000000020672ca */ /* 0x008fe400000e0000 */
[----:B------:R-:W-:-:S09]  /*0fe0*/  PRMT R2, RZ, 0x7610, R2 ;  /* 0x00007610ff027816 */ /* 0x000fd20000000002 */
[----:B------:R-:W-:-:S04]  /*0ff0*/  UIADD3 UR5, UPT, UPT, -UR4, URZ, URZ ;  /* 0x000000ff04057290 */ /* 0x000fc8000fffe1ff */
[----:B------:R-:W-:Y:S02]  /*1000*/  UIMAD UR62, UR62, UR5, UR20 ;  /* 0x000000053e3e72a4 */ /* 0x000fe4000f8e0214 */
[----:B------:R-:W-:-:S04]  /*1010*/  UIADD3 UR4, UPT, UPT, -UR6, URZ, URZ ;  /* 0x000000ff06047290 */ /* 0x000fc8000fffe1ff */
[----:B------:R-:W-:Y:S01]  /*1020*/  UIMAD UR59, UR59, UR4, UR30 ;  /* 0x000000043b3b72a4 */ /* 0x000fe2000f8e021e */
[----:B-1----:R-:W-:Y:S11]  /*1030*/  BRA.U UP4, `(.L_x_17) ;  /* 0x0000000104247547 */ /* 0x002ff6000b800000 */
[----:B------:R-:W-:-:S04]  /*1040*/  UISETP.NE.AND UP0, UPT, UR59, URZ, UPT ;  /* 0x000000ff3b00728c */ /* 0x000fc8000bf05270 */
[----:B------:R-:W-:-:S04]  /*1050*/  UISETP.EQ.OR UP0, UPT, UR62, URZ, !UP0 ;  /* 0x000000ff3e00728c */ /* 0x000fc8000c702670 */
[----:B------:R-:W-:Y:S02]  /*1060*/  USEL UR5, URZ, 0x1, !UP0 ;  /* 0x00000001ff057887 */ /* 0x000fe4000c000000 */
[----:B------:R-:W-:-:S04]  /*1070*/  UISETP.NE.AND UP0, UPT, UR59, URZ, UPT ;  /* 0x000000ff3b00728c */ /* 0x000fc8000bf05270 */
[----:B------:R-:W-:Y:S02]  /*1080*/  USEL UR4, URZ, 0x2, UP0 ;  /* 0x00000002ff047887 */ /* 0x000fe40008000000 */
[----:B------:R-:W-:-:S04]  /*1090*/  UISETP.NE.AND UP0, UPT, UR62, 0x1, UPT ;  /* 0x000000013e00788c */ /* 0x000fc8000bf05270 */
[----:B------:R-:W-:-:S04]  /*10a0*/  USEL UR4, UR4, 0x2, UP0 ;  /* 0x0000000204047887 */ /* 0x000fc80008000000 */
[----:B------:R-:W-:-:S06]  /*10b0*/  UIADD3 UR4, UPT, UPT, UR5, UR4, URZ ;  /* 0x0000000405047290 */ /* 0x000fcc000fffe0ff */
[----:B------:R-:W-:-:S07]  /*10c0*/  MOV R2, UR4 ;  /* 0x0000000400027c02 */ /* 0x000fce0008000f00 */
.L_x_17:
[----:B------:R-:W1:Y:S01]  /*10d0*/  S2UR UR36, SR_CTAID.Z ;  /* 0x00000000002479c3 */ /* 0x000e620000002700 */
[----:B------:R-:W-:-:S09]  /*10e0*/  UISETP.GE.AND UP0, UPT, UR19, 0x1, UPT ;  /* 0x000000011300788c */ /* 0x000fd2000bf06270 */
[----:B------:R-:W-:Y:S05]  /*10f0*/  BRA.U !UP0, `(.L_x_18) ;  /* 0x0000000108d47547 */ /* 0x000fea000b800000 */
[----:B------:R-:W2:Y:S01]  /*1100*/  LDCU.128 UR12, c[0x0][0xb10] ;  /* 0x00016200ff0c77ac */ /* 0x000ea20008000c00 */
[----:B------:R-:W3:Y:S01]  /*1110*/  LDCU UR21, c[0x0][0xb0c] ;  /* 0x00016180ff1577ac */ /* 0x000ee20008000800 */
[----:B------:R-:W4:Y:S01]  /*1120*/  LDCU UR6, c[0x0][0x370] ;  /* 0x00006e00ff0677ac */ /* 0x000f220008000800 */
[----:B------:R-:W1:Y:S01]  /*1130*/  LDCU UR7, c[0x0][0x374] ;  /* 0x00006e80ff0777ac */ /* 0x000e620008000800 */
[----:B------:R-:W1:Y:S01]  /*1140*/  LDCU UR22, c[0x0][0xb20] ;  /* 0x00016400ff1677ac */ /* 0x000e620008000800 */
[----:B--2---:R-:W-:Y:S02]  /*1150*/  UIMAD.WIDE.U32 UR4, UR20, UR12, URZ ;  /* 0x0000000c140472a5 */ /* 0x004fe4000f8e00ff */
[----:B---3--:R-:W-:Y:S01]  /*1160*/  UISETP.NE.AND UP0, UPT, UR21, 0x1, UPT ;  /* 0x000000011500788c */ /* 0x008fe2000bf05270 */
[----:B------:R-:W2:Y:S01]  /*1170*/  LDCU.64 UR8, c[0x0][0xb28] ;  /* 0x00016500ff0877ac */ /* 0x000ea20008000a00 */
[----:B----4-:R-:W-:-:S03]  /*1180*/  UIMAD.WIDE.U32 UR10, UR6, UR12, URZ ;  /* 0x0000000c060a72a5 */ /* 0x010fc6000f8e00ff */
[----:B------:R-:W-:Y:S01]  /*1190*/  UMOV UR4, UR5 ;  /* 0x0000000500047c82 */ /* 0x000fe20008000000 */
[----:B------:R-:W-:Y:S02]  /*11a0*/  UISETP.NE.AND UP2, UPT, UR19, 0x1, UPT ;  /* 0x000000011300788c */ /* 0x000fe4000bf45270 */
[----:B------:R-:W-:Y:S01]  /*11b0*/  USHF.R.U32.HI UR4, URZ, UR13, UR4 ;  /* 0x0000000dff047299 */ /* 0x000fe20008011604 */
[----:B------:R-:W-:Y:S01]  /*11c0*/  UMOV UR10, UR11 ;  /* 0x0000000b000a7c82 */ /* 0x000fe20008000000 */
[----:B------:R-:W-:Y:S02]  /*11d0*/  UIMAD.WIDE.U32 UR16, UR30, UR15, URZ ;  /* 0x0000000f1e1072a5 */ /* 0x000fe4000f8e00ff */
[----:B------:R-:W-:Y:S02]  /*11e0*/  USEL UR5, UR20, UR4, !UP0 ;  /* 0x0000000414057287 */ /* 0x000fe4000c000000 */
[----:B------:R-:W-:Y:S02]  /*11f0*/  @UP0 USHF.R.U32.HI UR6, URZ, UR13, UR10 ;  /* 0x0000000dff060299 */ /* 0x000fe4000801160a */
[----:B------:R-:W-:-:S02]  /*1200*/  UISETP.NE.AND UP0, UPT, UR14, 0x1, UPT ;  /* 0x000000010e00788c */ /* 0x000fc4000bf05270 */
[----:B-1----:R-:W-:Y:S02]  /*1210*/  UIMAD.WIDE.U32 UR10, UR7, UR15, URZ ;  /* 0x0000000f070a72a5 */ /* 0x002fe4000f8e00ff */
[----:B--2---:R-:W-:Y:S01]  /*1220*/  UIMAD.WIDE.U32 UR12, UR6, UR8, URZ ;  /* 0x00000008060c72a5 */ /* 0x004fe2000f8e00ff */
[----:B------:R-:W-:Y:S02]  /*1230*/  UMOV UR4, UR17 ;  /* 0x0000001100047c82 */ /* 0x000fe40008000000 */
[----:B------:R-:W-:Y:S02]  /*1240*/  USHF.R.U32.HI UR4, URZ, UR22, UR4 ;  /* 0x00000016ff047299 */ /* 0x000fe40008011604 */
[----:B------:R-:W-:Y:S02]  /*1250*/  UMOV UR10, UR11 ;  /* 0x0000000b000a7c82 */ /* 0x000fe40008000000 */
[----:B------:R-:W-:Y:S01]  /*1260*/  UMOV UR12, UR13 ;  /* 0x0000000d000c7c82 */ /* 0x000fe20008000000 */
[----:B------:R-:W-:-:S02]  /*1270*/  @UP0 USHF.R.U32.HI UR7, URZ, UR22, UR10 ;  /* 0x00000016ff070299 */ /* 0x000fc4000801160a */
[----:B------:R-:W-:Y:S02]  /*1280*/  USEL UR4, UR30, UR4, !UP0 ;  /* 0x000000041e047287 */ /* 0x000fe4000c000000 */
[----:B------:R-:W-:Y:S02]  /*1290*/  UIMAD.WIDE.U32 UR10, UR7, UR8, URZ ;  /* 0x00000008070a72a5 */ /* 0x000fe4000f8e00ff */
[----:B------:R-:W-:Y:S02]  /*12a0*/  @UP2 USHF.R.U32.HI UR6, URZ, UR9, UR12 ;  /* 0x00000009ff062299 */ /* 0x000fe4000801160c */
[----:B------:R-:W-:-:S03]  /*12b0*/  UIMAD.WIDE.U32 UR12, UR4, UR8, URZ ;  /* 0x00000008040c72a5 */ /* 0x000fc6000f8e00ff */
[----:B------:R-:W-:Y:S02]  /*12c0*/  UMOV UR10, UR11 ;  /* 0x0000000b000a7c82 */ /* 0x000fe40008000000 */
[----:B------:R-:W-:Y:S02]  /*12d0*/  @UP2 USHF.R.U32.HI UR7, URZ, UR9, UR10 ;  /* 0x00000009ff072299 */ /* 0x000fe4000801160a */
[----:B------:R-:W-:Y:S02]  /*12e0*/  UIMAD UR10, UR6, UR19, URZ ;  /* 0x00000013060a72a4 */ /* 0x000fe4000f8e02ff */
[----:B------:R-:W-:-:S04]  /*12f0*/  UIMAD UR7, UR7, UR19, URZ ;  /* 0x00000013070772a4 */ /* 0x000fc8000f8e02ff */
[----:B------:R-:W-:-:S03]  /*1300*/  UISETP.GE.AND UP0, UPT, UR4, UR7, UPT ;  /* 0x000000070400728c */ /* 0x000fc6000bf06270 */
[----:B------:R-:W-:Y:S01]  /*1310*/  UMOV UR7, UR13 ;  /* 0x0000000d00077c82 */ /* 0x000fe20008000000 */
[----:B------:R-:W-:Y:S02]  /*1320*/  UISETP.GE.OR UP0, UPT, UR5, UR10, UP0 ;  /* 0x0000000a0500728c */ /* 0x000fe40008706670 */
[----:B------:R-:W-:Y:S02]  /*1330*/  UIMAD.WIDE.U32 UR10, UR5, UR8, URZ ;  /* 0x00000008050a72a5 */ /* 0x000fe4000f8e00ff */
[----:B------:R-:W-:Y:S02]  /*1340*/  USHF.R.U32.HI UR7, URZ, UR9, UR7 ;  /* 0x00000009ff077299 */ /* 0x000fe40008011607 */
[----:B------:R-:W-:Y:S02]  /*1350*/  UIADD3 UR10, UPT, UPT, -UR4, URZ, URZ ;  /* 0x000000ff040a7290 */ /* 0x000fe4000fffe1ff */
[----:B------:R-:W-:Y:S02]  /*1360*/  USEL UR7, UR4, UR7, !UP2 ;  /* 0x0000000704077287 */ /* 0x000fe4000d000000 */
[----:B------:R-:W-:Y:S01]  /*1370*/  UIMAD UR10, UR14, UR10, UR30 ;  /* 0x0000000a0e0a72a4 */ /* 0x000fe2000f8e021e */
[----:B------:R-:W-:Y:S01]  /*1380*/  @!UP0 UMOV UR8, UR11 ;  /* 0x0000000b00088c82 */ /* 0x000fe20008000000 */
[----:B------:R-:W-:-:S02]  /*1390*/  UIADD3 UR11, UPT, UPT, -UR5, URZ, URZ ;  /* 0x000000ff050b7290 */ /* 0x000fc4000fffe1ff */
[----:B------:R-:W-:Y:S02]  /*13a0*/  @!UP0 USHF.R.U32.HI UR8, URZ, UR9, UR8 ;  /* 0x00000009ff088299 */ /* 0x000fe40008011608 */
[----:B------:R-:W-:Y:S02]  /*13b0*/  UIADD3 UR9, UPT, UPT, -UR7, URZ, URZ ;  /* 0x000000ff07097290 */ /* 0x000fe4000fffe1ff */
[----:B------:R-:W-:Y:S02]  /*13c0*/  @!UP0 USEL UR8, UR5, UR8, !UP2 ;  /* 0x0000000805088287 */ /* 0x000fe4000d000000 */
[----:B------:R-:W-:Y:S02]  /*13d0*/  UIMAD UR9, UR19, UR9, UR4 ;  /* 0x00000009130972a4 */ /* 0x000fe4000f8e0204 */
[----:B------:R-:W-:Y:S02]  /*13e0*/  @!UP0 UIADD3 UR7, UPT, UPT, UR7, -UR8, URZ ;  /* 0x8000000807078290 */ /* 0x000fe4000fffe0ff */
[----:B------:R-:W-:-:S02]  /*13f0*/  @!UP0 UIMAD UR6, UR9, UR6, UR8 ;  /* 0x00000006090682a4 */ /* 0x000fc4000f8e0208 */
[----:B------:R-:W-:Y:S02]  /*1400*/  @!UP0 UIMAD UR4, UR7, UR19, UR5 ;  /* 0x00000013070482a4 */ /* 0x000fe4000f8e0205 */
[----:B------:R-:W-:Y:S02]  /*1410*/  UIMAD UR20, UR21, UR11, UR20 ;  /* 0x0000000b151472a4 */ /* 0x000fe4000f8e0214 */
[----:B------:R-:W-:Y:S01]  /*1420*/  UIMAD UR30, UR4, UR14, UR10 ;  /* 0x0000000e041e72a4 */ /* 0x000fe2000f8e020a */
[----:B------:R-:W-:Y:S02]  /*1430*/  @!UP0 UMOV UR5, UR6 ;  /* 0x0000000600058c82 */ /* 0x000fe40008000000 */
[----:B------:R-:W-:-:S12]  /*1440*/  UIMAD UR20, UR5, UR21, UR20 ;  /* 0x00000015051472a4 */ /* 0x000fd8000f8e0214 */
.L_x_18:
[----:B------:R-:W-:-:S09]  /*1450*/  UISETP.NE.AND UP0, UPT, UR23, 0x1, UPT ;  /* 0x000000011700788c */ /* 0x000fd2000bf05270 */
[----:B------:R-:W-:Y:S05]  /*1460*/  BRA.U UP0, `(.L_x_19) ;  /* 0x0000000100407547 */ /* 0x000fea000b800000 */
[----:B------:R-:W2:Y:S01]  /*1470*/  LDCU.128 UR8, c[0x0][0xb10] ;  /* 0x00016200ff0877ac */ /* 0x000ea20008000c00 */
[----:B------:R-:W3:Y:S01]  /*1480*/  LDCU UR12, c[0x0][0xb0c] ;  /* 0x00016180ff0c77ac */ /* 0x000ee20008000800 */
[----:B------:R-:W4:Y:S01]  /*1490*/  LDCU UR13, c[0x0][0xb20] ;  /* 0x00016400ff0d77ac */ /* 0x000f220008000800 */
[----:B--2---:R-:W-:Y:S02]  /*14a0*/  UIMAD.WIDE.U32 UR4, UR20, UR8, URZ ;  /* 0x00000008140472a5 */ /* 0x004fe4000f8e00ff */
[----:B------:R-:W-:Y:S02]  /*14b0*/  UIMAD.WIDE.U32 UR6, UR30, UR11, URZ ;  /* 0x0000000b1e0672a5 */ /* 0x000fe4000f8e00ff */
[----:B---3--:R-:W-:Y:S02]  /*14c0*/  UISETP.NE.AND UP0, UPT, UR12, 0x1, UPT ;  /* 0x000000010c00788c */ /* 0x008fe4000bf05270 */
[----:B------:R-:W-:-:S03]  /*14d0*/  USHF.R.U32.HI UR5, URZ, UR9, UR5 ;  /* 0x00000009ff057299 */ /* 0x000fc60008011605 */
[----:B------:R-:W-:Y:S01]  /*14e0*/  UMOV UR4, UR7 ;  /* 0x0000000700047c82 */ /* 0x000fe20008000000 */
[----:B------:R-:W-:Y:S02]  /*14f0*/  USEL UR5, UR20, UR5, !UP0 ;  /* 0x0000000514057287 */ /* 0x000fe4000c000000 */
[----:B------:R-:W-:Y:S02]  /*1500*/  UISETP.NE.AND UP0, UPT, UR10, 0x1, UPT ;  /* 0x000000010a00788c */ /* 0x000fe4000bf05270 */
[----:B----4-:R-:W-:-:S04]  /*1510*/  USHF.R.U32.HI UR4, URZ, UR13, UR4 ;  /* 0x0000000dff047299 */ /* 0x010fc80008011604 */
[----:B------:R-:W-:-:S04]  /*1520*/  USEL UR4, UR30, UR4, !UP0 ;  /* 0x000000041e047287 */ /* 0x000fc8000c000000 */
[----:B------:R-:W-:Y:S02]  /*1530*/  UIADD3 UR6, UPT, UPT, UR5, -UR4, URZ ;  /* 0x8000000405067290 */ /* 0x000fe4000fffe0ff */
[----:B------:R-:W-:Y:S02]  /*1540*/  UIADD3 UR4, UPT, UPT, -UR5, UR4, URZ ;  /* 0x0000000405047290 */ /* 0x000fe4000fffe1ff */
[----:B------:R-:W-:Y:S02]  /*1550*/  UIMAD UR30, UR6, UR10, UR30 ;  /* 0x0000000a061e72a4 */ /* 0x000fe4000f8e021e */
[----:B------:R-:W-:-:S12]  /*1560*/  UIMAD UR20, UR4, UR12, UR20 ;  /* 0x0000000c041472a4 */ /* 0x000fd8000f8e0214 */
.L_x_19:
[----:B------:R-:W-:Y:S01]  /*1570*/  UISETP.NE.AND UP0, UPT, UR18, 0x2, UPT ;  /* 0x000000021200788c */ /* 0x000fe2000bf05270 */
[----:B------:R-:W-:Y:S09]  /*1580*/  BRA.U !UP5, `(.L_x_20) ;  /* 0x000000010d0c7547 */ /* 0x000ff2000b800000 */
[----:B------:R-:W-:Y:S01]  /*1590*/  UCGABAR_WAIT ;  /* 0x0000000000007dc7 */ /* 0x000fe20008000000 */
[----:B------:R-:W-:Y:S01]  /*15a0*/  CCTL.IVALL ;  /* 0x00000000ff00798f */ /* 0x000fe20002000000 */
[----:B------:R-:W-:Y:S05]  /*15b0*/  BRA `(.L_x_21) ;  /* 0x0000000000047947 */ /* 0x000fea0003800000 */
.L_x_20:
[----:B------:R-:W-:Y:S06]  /*15c0*/  BAR.SYNC.DEFER_BLOCKING 0x0 ;  /* 0x0000000000007b1d */ /* 0x000fec0000010000 */
.L_x_21:
[----:B------:R-:W-:Y:S05]  /*15d0*/  BRA.U UP0, `(.L_x_22) ;  /* 0x0000001100dc7547 */ /* 0x000fea000b800000 */
[----:B------:R-:W2:Y:S01]  /*15e0*/  LDCU UR6, c[0x0][0x38c] ;  /* 0x00007180ff0677ac */ /* 0x000ea20008000800 */
[----:B------:R-:W3:Y:S01]  /*15f0*/  S2UR UR8, SR_CgaCtaId ;  /* 0x00000000000879c3 */ /* 0x000ee20000008800 */
[----:B------:R-:W-:Y:S01]  /*1600*/  PLOP3.LUT P1, PT, PT, PT, UP3, 0x80, 0x8 ;  /* 0x000000000008781c */ /* 0x000fe20003f2f038 */
[----:B------:R-:W-:Y:S01]  /*1610*/  IMAD.MOV.U32 R12, RZ, RZ, 0x1 ;  /* 0x00000001ff0c7424 */ /* 0x000fe200078e00ff */
[----:B------:R-:W-:Y:S01]  /*1620*/  UMOV UR7, 0x400 ;  /* 0x0000040000077882 */ /* 0x000fe20000000000 */
[----:B------:R-:W-:Y:S01]  /*1630*/  UISETP.NE.AND UP1, UPT, UR18, URZ, UPT ;  /* 0x000000ff1200728c */ /* 0x000fe2000bf25270 */
[----:B------:R-:W-:Y:S01]  /*1640*/  ISETP.EQ.OR P2, PT, R0, RZ, P3 ;  /* 0x000000ff0000720c */ /* 0x000fe20001f42670 */
[----:B------:R-:W-:Y:S01]  /*1650*/  USEL UR24, URZ, 0x1, UP6 ;  /* 0x00000001ff187887 */ /* 0x000fe2000b000000 */
[----:B------:R-:W-:Y:S02]  /*1660*/  PLOP3.LUT P1, PT, P1, PT, PT, 0x8, 0x80 ;  /* 0x000000000080781c */ /* 0x000fe40000f2e170 */
[----:B------:R-:W-:Y:S01]  /*1670*/  CS2R R10, SRZ ;  /* 0x00000000000a7805 */ /* 0x000fe2000001ff00 */
[----:B------:R-:W-:Y:S01]  /*1680*/  IMAD.MOV.U32 R9, RZ, RZ, RZ ;  /* 0x000000ffff097224 */ /* 0x000fe200078e00ff */
[----:B------:R-:W4:Y:S01]  /*1690*/  LDCU UR40, c[0x0][0x370] ;  /* 0x00006e00ff2877ac */ /* 0x000f220008000800 */
[----:B------:R-:W-:Y:S01]  /*16a0*/  IMAD.MOV.U32 R8, RZ, RZ, 0x1 ;  /* 0x00000001ff087424 */ /* 0x000fe200078e00ff */
[----:B------:R-:W1:Y:S01]  /*16b0*/  LDCU.64 UR26, c[0x0][0x348] ;  /* 0x00006900ff1a77ac */ /* 0x000e620008000a00 */
[----:B--2---:R-:W-:-:S02]  /*16c0*/  UIADD3 UR5, UPT, UPT, UR6, 0x3f, URZ ;  /* 0x0000003f06057890 */ /* 0x004fc4000fffe0ff */
[----:B------:R-:W-:Y:S02]  /*16d0*/  USHF.R.U32.HI UR45, URZ, 0x6, UR28 ;  /* 0x00000006ff2d7899 */ /* 0x000fe4000801161c */
[----:B------:R-:W-:Y:S02]  /*16e0*/  USHF.R.S32.HI UR4, URZ, 0x1f, UR5 ;  /* 0x0000001fff047899 */ /* 0x000fe40008011405 */
[----:B---3--:R-:W-:Y:S02]  /*16f0*/  ULEA UR7, UR8, UR7, 0x18 ;  /* 0x0000000708077291 */ /* 0x008fe4000f8ec0ff */
[----:B------:R-:W-:Y:S02]  /*1700*/  ULEA.HI UR4, UR4, UR5, URZ, 0x6 ;  /* 0x0000000504047291 */ /* 0x000fe4000f8f30ff */
[----:B------:R-:W-:Y:S02]  /*1710*/  UIADD3 UR46, UPT, UPT, UR6, 0x7e, URZ ;  /* 0x0000007e062e7890 */ /* 0x000fe4000fffe0ff */
[----:B------:R-:W-:-:S02]  /*1720*/  USHF.R.S32.HI UR43, URZ, 0x6, UR4 ;  /* 0x00000006ff2b7899 */ /* 0x000fc40008011404 */
[----:B------:R-:W-:Y:S02]  /*1730*/  UIADD3 UR4, UPT, UPT, UR6, -0x1, URZ ;  /* 0xffffffff06047890 */ /* 0x000fe4000fffe0ff */
[----:B------:R-:W-:Y:S02]  /*1740*/  UISETP.LT.U32.AND UP0, UPT, UR43, 0x5, UPT ;  /* 0x000000052b00788c */ /* 0x000fe4000bf01070 */
[----:B------:R-:W-:Y:S02]  /*1750*/  UISETP.GE.U32.AND UP2, UPT, UR4, -0x7f, UPT ;  /* 0xffffff810400788c */ /* 0x000fe4000bf46070 */
[----:B------:R-:W-:Y:S01]  /*1760*/  USEL UR41, UR43, 0x5, UP0 ;  /* 0x000000052b297887 */ /* 0x000fe20008000000 */
[----:B------:R-:W2:Y:S03]  /*1770*/  LDCU UR39, c[0x0][0x374] ;  /* 0x00006e80ff2777ac */ /* 0x000ea60008000800 */
[----:B------:R-:W-:-:S02]  /*1780*/  UIADD3 UR21, UPT, UPT, UR41, -0x1, URZ ;  /* 0xffffffff29157890 */ /* 0x000fc4000fffe0ff */
[----:B------:R-:W-:-:S03]  /*1790*/  USEL UR24, UR24, 0x2, UP1 ;  /* 0x0000000218187887 */ /* 0x000fc60008800000 */
[----:B------:R-:W-:Y:S02]  /*17a0*/  @UP2 UIADD3 UR21, UPT, UPT, UR41, URZ, URZ ;  /* 0x000000ff29152290 */ /* 0x000fe4000fffe0ff */
[----:B------:R-:W-:Y:S02]  /*17b0*/  UIADD3 UR29, UPT, UPT, UR7, 0x9400, UR28 ;  /* 0x00009400071d7890 */ /* 0x000fe4000fffe01c */
[----:B------:R-:W-:Y:S02]  /*17c0*/  UIADD3 UR44, UPT, UPT, UR43, -UR41, URZ ;  /* 0x800000292b2c7290 */ /* 0x000fe4000fffe0ff */
[----:B------:R-:W-:Y:S01]  /*17d0*/  UIADD3 UR21, UPT, UPT, UR21, 0x1, URZ ;  /* 0x0000000115157890 */ /* 0x000fe2000fffe0ff */
[----:B-1--4-:R-:W-:-:S11]  /*17e0*/  UMOV UR5, URZ ;  /* 0x000000ff00057c82 */ /* 0x012fd60008000000 */
.L_x_42:
[----:B-1----:R-:W1:Y:S02]  /*17f0*/  S2UR UR4, SR_CgaCtaId ;  /* 0x00000000000479c3 */ /* 0x002e640000008800 */
[----:B-1----:R-:W-:-:S09]  /*1800*/  UISETP.NE.AND UP0, UPT, UR4, URZ, UPT ;  /* 0x000000ff0400728c */ /* 0x002fd2000bf05270 */
[----:B------:R-:W-:Y:S05]  /*1810*/  BRA.U UP0, `(.L_x_23) ;  /* 0x0000000100287547 */ /* 0x000fea000b800000 */
[----:B------:R-:W-:Y:S02]  /*1820*/  LEA R0, R9, UR7, 0x3 ;  /* 0x0000000709007c11 */ /* 0x000fe4000f8e18ff */
[----:B------:R-:W-:-:S04]  /*1830*/  SHF.L.U32 R3, R8, 0x1f, RZ ;  /* 0x0000001f08037819 */ /* 0x000fc800000006ff */
[----:B------:R-:W1:Y:S02]  /*1840*/  SYNCS.PHASECHK.TRANS64.TRYWAIT P0, [R0+URZ+0xf0], R3 ;  /* 0x0000f003000075a7 */ /* 0x000e6400080011ff */
[----:B-1----:R-:W-:Y:S05]  /*1850*/  @!P0 BRA `(.L_x_24) ;  /* 0x0000006000088947 */ /* 0x002fea0003800000 */
.L_x_113:
[----:B------:R3:W-:Y:S01]  /*1860*/  SYNCS.ARRIVE.TRANS64.A1T0 RZ, [R0+URZ+0xe0], RZ ;  /* 0x0000e0ff00ff79a7 */ /* 0x0007e200081000ff */
[----:B------:R-:W-:-:S05]  /*1870*/  VIADD R9, R9, 0x1 ;  /* 0x0000000109097836 */ /* 0x000fca0000000000 */
[----:B------:R-:W-:-:S04]  /*1880*/  ISETP.NE.AND P0, PT, R9, 0x2, PT ;  /* 0x000000020900780c */ /* 0x000fc80003f05270 */
[----:B-1----:R-:W-:Y:S02]  /*1890*/  SEL R3, RZ, 0x1, P0 ;  /* 0x00000001ff037807 */ /* 0x002fe40000000000 */
[----:B------:R-:W-:Y:S02]  /*18a0*/  SEL R9, R9, RZ, P0 ;  /* 0x000000ff09097207 */ /* 0x000fe40000000000 */
[----:B------:R-:W-:-:S07]  /*18b0*/  LOP3.LUT R8, R8, R3, RZ, 0x3c, !PT ;  /* 0x0000000308087212 */ /* 0x000fce00078e3cff */
.L_x_23:
[----:B------:R-:W-:Y:S01]  /*18c0*/  ULEA UR4, UR5, UR7, 0x3 ;  /* 0x0000000705047291 */ /* 0x000fe2000f8e18ff */
[----:B---3--:R-:W-:Y:S01]  /*18d0*/  SHF.L.U32 R0, R12, 0x1f, RZ ;  /* 0x0000001f0c007819 */ /* 0x008fe200000006ff */
[----:B------:R-:W-:Y:S02]  /*18e0*/  UISETP.GE.U32.AND UP0, UPT, UR46, 0x7f, UPT ;  /* 0x0000007f2e00788c */ /* 0x000fe4000bf06070 */
[----:B------:R-:W-:Y:S02]  /*18f0*/  USHF.L.U32 UR35, UR20, 0x6, URZ ;  /* 0x0000000614237899 */ /* 0x000fe400080006ff */
[----:B------:R-:W-:Y:S01]  /*1900*/  ULEA UR19, UR30, UR45, 0x7 ;  /* 0x0000002d1e137291 */ /* 0x000fe2000f8e38ff */
[----:B------:R-:W-:Y:S02]  /*1910*/  UMOV UR13, URZ ;  /* 0x000000ff000d7c82 */ /* 0x000fe40008000000 */
[----:B------:R1:W3:Y:S02]  /*1920*/  SYNCS.PHASECHK.TRANS64.TRYWAIT P0, [UR4+0x28], R0 ;  /* 0x00002800ff0075a7 */ /* 0x0002e40008001104 */
[----:B------:R-:W-:Y:S07]  /*1930*/  BRA.U !UP0, `(.L_x_25) ;  /* 0x0000000108bc7547 */ /* 0x000fee000b800000 */
[----:B------:R-:W-:Y:S01]  /*1940*/  UMOV UR6, URZ ;  /* 0x000000ff00067c82 */ /* 0x000fe20008000000 */
[----:B------:R-:W-:-:S05]  /*1950*/  UMOV UR4, UR5 ;  /* 0x0000000500047c82 */ /* 0x000fca0008000000 */
.L_x_31:
[----:B------:R-:W-:Y:S01]  /*1960*/  ULEA UR33, UR4, UR7, 0x3 ;  /* 0x0000000704217291 */ /* 0x000fe2000f8e18ff */
[----:B---3--:R-:W-:Y:S01]  /*1970*/  @!P3 MOV R2, 0x3000 ;  /* 0x000030000002b802 */ /* 0x008fe20000000f00 */
[----:B-1-34-:R-:W-:Y:S10]  /*1980*/  @P0 BRA `(.L_x_26) ;  /* 0x00000000000c0947 */ /* 0x01aff40003800000 */
[----:B------:R-:W-:-:S04]  /*1990*/  SHF.L.U32 R3, R12, 0x1f, RZ ;  /* 0x0000001f0c037819 */ /* 0x000fc800000006ff */
[----:B------:R-:W3:Y:S02]  /*19a0*/  SYNCS.PHASECHK.TRANS64.TRYWAIT P0, [UR33+0x28], R3 ;  /* 0x00002803ff0075a7 */ /* 0x000ee40008001121 */
[----:B---3--:R-:W-:Y:S05]  /*19b0*/  @!P0 BRA `(.L_x_27) ;  /* 0x0000005c00c48947 */ /* 0x008fea0003800000 */
.L_x_26:
[----:B------:R3:W-:Y:S01]  /*19c0*/  @!P3 SYNCS.ARRIVE.TRANS64 RZ, [UR33], R2 ;  /* 0x00000002ffffb9a7 */ /* 0x0007e20008000021 */
[----:B------:R-:W-:-:S04]  /*19d0*/  ULOP3.LUT UR5, UR24, 0x2, URZ, 0xfc, !UPT ;  /* 0x0000000218057892 */ /* 0x000fc8000f8efcff */
[----:B------:R-:W-:-:S09]  /*19e0*/  UISETP.NE.AND UP0, UPT, UR5, 0x2, UPT ;  /* 0x000000020500788c */ /* 0x000fd2000bf05270 */
[----:B------:R-:W-:Y:S05]  /*19f0*/  BRA.U UP0, `(.L_x_28) ;  /* 0x0000000100047547 */ /* 0x000fea000b800000 */
[----:B--2---:R-:W-:Y:S05]  /*1a00*/  BPT.TRAP 0x1 ;  /* 0x000000040000795c */ /* 0x004fea0000300000 */
.L_x_28:
[----:B------:R-:W-:Y:S04]  /*1a10*/  BSSY.RECONVERGENT B0, `(.L_x_29) ;  /* 0x0000003000007945 */ /* 0x000fe80003800200 */
[----:B------:R-:W-:Y:S05]  /*1a20*/  @P2 BRA `(.L_x_30) ;  /* 0x0000000000042947 */ /* 0x000fea0003800000 */
[----:B--2---:R-:W-:Y:S05]  /*1a30*/  BPT.TRAP 0x1 ;  /* 0x000000040000795c */ /* 0x004fea0000300000 */
.L_x_30:
[----:B--2---:R-:W-:Y:S05]  /*1a40*/  BSYNC.RECONVERGENT B0 ;  /* 0x0000000000007941 */ /* 0x004fea0003800200 */
.L_x_29:
[----:B------:R-:W-:Y:S02]  /*1a50*/  UIADD3 UR5, UPT, UPT, UR4, 0x1, URZ ;  /* 0x0000000104057890 */ /* 0x000fe4000fffe0ff */
[----:B------:R-:W-:Y:S02]  /*1a60*/  USHF.L.U32 UR34, UR6, 0x6, URZ ;  /* 0x0000000606227899 */ /* 0x000fe400080006ff */
[----:B------:R-:W-:Y:S02]  /*1a70*/  UISETP.NE.AND UP0, UPT, UR5, 0x5, UPT ;  /* 0x000000050500788c */ /* 0x000fe4000bf05270 */
[----:B------:R-:W-:Y:S02]  /*1a80*/  UIADD3 UR6, UPT, UPT, UR6, 0x1, URZ ;  /* 0x0000000106067890 */ /* 0x000fe4000fffe0ff */
[----:B------:R-:W-:Y:S02]  /*1a90*/  USEL UR9, URZ, 0x1, UP0 ;  /* 0x00000001ff097887 */ /* 0x000fe40008000000 */
[----:B------:R-:W-:-:S02]  /*1aa0*/  USEL UR5, UR5, URZ, UP0 ;  /* 0x000000ff05057287 */ /* 0x000fc40008000000 */
[----:B------:R-:W-:Y:S02]  /*1ab0*/  ULEA UR32, UR4, UR7, 0xc ;  /* 0x0000000704207291 */ /* 0x000fe4000f8e60ff */
[----:B------:R-:W-:Y:S01]  /*1ac0*/  ULEA UR8, UR5, UR7, 0x3 ;  /* 0x0000000705087291 */ /* 0x000fe2000f8e18ff */
[----:B------:R-:W-:Y:S01]  /*1ad0*/  LOP3.LUT R12, R12, UR9, RZ, 0x3c, !PT ;  /* 0x000000090c0c7c12 */ /* 0x000fe2000f8e3cff */
[----:B------:R-:W-:Y:S02]  /*1ae0*/  UIADD3 UR10, UP1, UPT, UR26, 0x80, URZ ;  /* 0x000000801a0a7890 */ /* 0x000fe4000ff3e0ff */
[----:B------:R-:W-:Y:S01]  /*1af0*/  ULEA UR16, UR4, UR28, 0xd ;  /* 0x0000001c04107291 */ /* 0x000fe2000f8e68ff */
[----:B-1----:R-:W-:Y:S01]  /*1b00*/  SHF.L.U32 R0, R12, 0x1f, RZ ;  /* 0x0000001f0c007819 */ /* 0x002fe200000006ff */
[----:B------:R-:W-:Y:S02]  /*1b10*/  UIADD3.X UR11, UPT, UPT, URZ, UR27, URZ, UP1, !UPT ;  /* 0x0000001bff0b7290 */ /* 0x000fe40008ffe4ff */
[----:B------:R-:W-:Y:S01]  /*1b20*/  UIADD3 UR32, UPT, UPT, UR32, 0x4400, URZ ;  /* 0x0000440020207890 */ /* 0x000fe2000fffe0ff */
[----:B------:R4:W1:Y:S01]  /*1b30*/  SYNCS.PHASECHK.TRANS64.TRYWAIT P0, [UR8+0x28], R0 ;  /* 0x00002800ff0075a7 */ /* 0x0008620008001108 */
[----:B------:R-:W-:-:S02]  /*1b40*/  UIADD3 UR8, UP0, UPT, UR26, 0x180, URZ ;  /* 0x000001801a087890 */ /* 0x000fc4000ff1e0ff */
[----:B------:R-:W-:Y:S02]  /*1b50*/  UIADD3 UR16, UPT, UPT, UR7, 0x9400, UR16 ;  /* 0x0000940007107890 */ /* 0x000fe4000fffe010 */
[----:B------:R-:W-:Y:S02]  /*1b60*/  UIADD3.X UR9, UPT, UPT, URZ, UR27, URZ, UP0, !UPT ;  /* 0x0000001bff097290 */ /* 0x000fe400087fe4ff */
[----:B------:R-:W-:Y:S01]  /*1b70*/  UISETP.NE.AND UP0, UPT, UR6, UR21, UPT ;  /* 0x000000150600728c */ /* 0x000fe2000bf05270 */
[----:B------:R-:W-:Y:S01]  /*1b80*/  UMOV UR12, 0x0 ;  /* 0x00000000000c7882 */ /* 0x000fe20000000000 */
[----:B------:R-:W-:Y:S01]  /*1b90*/  UMOV UR13, 0x10000000 ;  /* 0x10000000000d7882 */ /* 0x000fe20000000000 */
[----:B------:R-:W-:Y:S01]  /*1ba0*/  UMOV UR4, 0x30000 ;  /* 0x0003000000047882 */ /* 0x000fe20000000000 */
[----:B------:R-:W-:Y:S01]  /*1bb0*/  UMOV UR20, UR36 ;  /* 0x0000002400147c82 */ /* 0x000fe20008000000 */
[----:B------:R-:W-:Y:S01]  /*1bc0*/  UMOV UR17, UR33 ;  /* 0x0000002100117c82 */ /* 0x000fe20008000000 */
[----:B------:R-:W-:Y:S01]  /*1bd0*/  UMOV UR18, UR34 ;  /* 0x0000002200127c82 */ /* 0x000fe20008000000 */
[----:B------:R-:W-:Y:S01]  /*1be0*/  UTMALDG.3D [UR32], [UR10], desc[UR12] ;  /* 0x00000c200a0075b4 */ /* 0x000fe20008011000 */
[----:B------:R2:W-:Y:S02]  /*1bf0*/  UTMALDG.3D.MULTICAST [UR16], [UR8], UR4, desc[UR12] ;  /* 0x00000c10080073b4 */ /* 0x0005e40008011804 */
[----:B--2---:R-:W-:Y:S01]  /*1c00*/  UMOV UR13, UR21 ;  /* 0x00000015000d7c82 */ /* 0x004fe20008000000 */
[----:B------:R-:W-:Y:S01]  /*1c10*/  UMOV UR4, UR5 ;  /* 0x0000000500047c82 */ /* 0x000fe20008000000 */
[----:B------:R-:W-:Y:S05]  /*1c20*/  BRA.U UP0, `(.L_x_31) ;  /* 0xfffffffd004c7547 */ /* 0x000fea000b83ffff */
.L_x_25:
[----:B------:R-:W-:Y:S01]  /*1c30*/  ULEA UR4, UR5, UR7, 0x3 ;  /* 0x0000000705047291 */ /* 0x000fe2000f8e18ff */
[----:B-1--4-:R-:W-:Y:S01]  /*1c40*/  SHF.L.U32 R0, R12, 0x1f, RZ ;  /* 0x0000001f0c007819 */ /* 0x012fe200000006ff */
[----:B------:R-:W-:Y:S01]  /*1c50*/  @!P1 SYNCS.ARRIVE.TRANS64.A1T0 RZ, [UR7+0x78], RZ ;  /* 0x000078ffffff99a7 */ /* 0x000fe20008100007 */
[----:B------:R-:W-:-:S06]  /*1c60*/  UISETP.GT.AND UP0, UPT, UR43, UR41, UPT ;  /* 0x000000292b00728c */ /* 0x000fcc000bf04270 */
[----:B---3--:R1:W3:Y:S03]  /*1c70*/  SYNCS.PHASECHK.TRANS64.TRYWAIT P0, [UR4+0x28], R0 ;  /* 0x00002800ff0075a7 */ /* 0x0082e60008001104 */
[----:B------:R-:W-:Y:S05]  /*1c80*/  BRA.U !UP0, `(.L_x_32) ;  /* 0x0000000108bc7547 */ /* 0x000fea000b800000 */
[----:B------:R-:W-:Y:S01]  /*1c90*/  UIADD3 UR25, UPT, UPT, UR44, UR13, URZ ;  /* 0x0000000d2c197290 */ /* 0x000fe2000fffe0ff */
[----:B------:R-:W-:-:S11]  /*1ca0*/  UMOV UR4, UR5 ;  /* 0x0000000500047c82 */ /* 0x000fd60008000000 */
.L_x_38:
[----:B------:R-:W-:Y:S01]  /*1cb0*/  ULEA UR9, UR4, UR7, 0x3 ;  /* 0x0000000704097291 */ /* 0x000fe2000f8e18ff */
[----:B---3--:R-:W-:Y:S01]  /*1cc0*/  @!P3 MOV R2, 0x3000 ;  /* 0x000030000002b802 */ /* 0x008fe20000000f00 */
[----:B-1-3--:R-:W-:Y:S10]  /*1cd0*/  @P0 BRA `(.L_x_33) ;  /* 0x00000000000c0947 */ /* 0x00aff40003800000 */
[----:B------:R-:W-:-:S04]  /*1ce0*/  SHF.L.U32 R3, R12, 0x1f, RZ ;  /* 0x0000001f0c037819 */ /* 0x000fc800000006ff */
[----:B------:R-:W3:Y:S02]  /*1cf0*/  SYNCS.PHASECHK.TRANS64.TRYWAIT P0, [UR9+0x28], R3 ;  /* 0x00002803ff0075a7 */ /* 0x000ee40008001109 */
[----:B---3--:R-:W-:Y:S05]  /*1d00*/  @!P0 BRA `(.L_x_34) ;  /* 0x0000005c00088947 */ /* 0x008fea0003800000 */
.L_x_33:
[----:B------:R3:W-:Y:S01]  /*1d10*/  @!P3 SYNCS.ARRIVE.TRANS64 RZ, [UR9], R2 ;  /* 0x00000002ffffb9a7 */ /* 0x0007e20008000009 */
[----:B------:R-:W-:-:S04]  /*1d20*/  ULOP3.LUT UR5, UR24, 0x2, URZ, 0xfc, !UPT ;  /* 0x0000000218057892 */ /* 0x000fc8000f8efcff */
[----:B------:R-:W-:-:S09]  /*1d30*/  UISETP.NE.AND UP0, UPT, UR5, 0x2, UPT ;  /* 0x000000020500788c */ /* 0x000fd2000bf05270 */
[----:B------:R-:W-:Y:S05]  /*1d40*/  BRA.U UP0, `(.L_x_35) ;  /* 0x0000000100047547 */ /* 0x000fea000b800000 */
[----:B--2---:R-:W-:Y:S05]  /*1d50*/  BPT.TRAP 0x1 ;  /* 0x000000040000795c */ /* 0x004fea0000300000 */
.L_x_35:
[----:B------:R-:W-:Y:S04]  /*1d60*/  BSSY.RECONVERGENT B0, `(.L_x_36) ;  /* 0x0000003000007945 */ /* 0x000fe80003800200 */
[----:B------:R-:W-:Y:S05]  /*1d70*/  @P2 BRA `(.L_x_37) ;  /* 0x0000000000042947 */ /* 0x000fea0003800000 */
[----:B--2---:R-:W-:Y:S05]  /*1d80*/  BPT.TRAP 0x1 ;  /* 0x000000040000795c */ /* 0x004fea0000300000 */
.L_x_37:
[----:B--2---:R-:W-:Y:S05]  /*1d90*/  BSYNC.RECONVERGENT B0 ;  /* 0x0000000000007941 */ /* 0x004fea0003800200 */
.L_x_36:
[----:B------:R-:W-:Y:S02]  /*1da0*/  UIADD3 UR5, UPT, UPT, UR4, 0x1, URZ ;  /* 0x0000000104057890 */ /* 0x000fe4000fffe0ff */
[----:B------:R-:W-:Y:S02]  /*1db0*/  UIADD3 UR14, UP1, UPT, UR26, 0x80, URZ ;  /* 0x000000801a0e7890 */ /* 0x000fe4000ff3e0ff */
[----:B------:R-:W-:Y:S02]  /*1dc0*/  UISETP.NE.AND UP0, UPT, UR5, 0x5, UPT ;  /* 0x000000050500788c */ /* 0x000fe4000bf05270 */
[----:B------:R-:W-:Y:S02]  /*1dd0*/  USHF.L.U32 UR10, UR13, 0x6, URZ ;  /* 0x000000060d0a7899 */ /* 0x000fe400080006ff */
[----:B------:R-:W-:Y:S02]  /*1de0*/  USEL UR8, URZ, 0x1, UP0 ;  /* 0x00000001ff087887 */ /* 0x000fe40008000000 */
[----:B------:R-:W-:-:S02]  /*1df0*/  USEL UR5, UR5, URZ, UP0 ;  /* 0x000000ff05057287 */ /* 0x000fc40008000000 */
[----:B------:R-:W-:Y:S02]  /*1e00*/  UIADD3 UR22, UP0, UPT, UR26, 0x180, URZ ;  /* 0x000001801a167890 */ /* 0x000fe4000ff1e0ff */
[----:B------:R-:W-:Y:S01]  /*1e10*/  LOP3.LUT R12, R12, UR8, RZ, 0x3c, !PT ;  /* 0x000000080c0c7c12 */ /* 0x000fe2000f8e3cff */
[----:B------:R-:W-:Y:S02]  /*1e20*/  ULEA UR8, UR4, UR7, 0xc ;  /* 0x0000000704087291 */ /* 0x000fe4000f8e60ff */
[----:B------:R-:W-:Y:S01]  /*1e30*/  ULEA UR6, UR5, UR7, 0x3 ;  /* 0x0000000705067291 */ /* 0x000fe2000f8e18ff */
[----:B-1----:R-:W-:Y:S01]  /*1e40*/  SHF.L.U32 R0, R12, 0x1f, RZ ;  /* 0x0000001f0c007819 */ /* 0x002fe200000006ff */
[----:B------:R-:W-:Y:S02]  /*1e50*/  UIADD3 UR8, UPT, UPT, UR8, 0x4400, URZ ;  /* 0x0000440008087890 */ /* 0x000fe4000fffe0ff */
[----:B------:R-:W-:Y:S02]  /*1e60*/  UIADD3.X UR15, UPT, UPT, URZ, UR27, URZ, UP1, !UPT ;  /* 0x0000001bff0f7290 */ /* 0x000fe40008ffe4ff */
[----:B------:R-:W-:-:S02]  /*1e70*/  ULEA UR16, UR4, UR29, 0xd ;  /* 0x0000001d04107291 */ /* 0x000fc4000f8e68ff */
[----:B------:R-:W-:Y:S01]  /*1e80*/  UIADD3.X UR23, UPT, UPT, URZ, UR27, URZ, UP0, !UPT ;  /* 0x0000001bff177290 */ /* 0x000fe200087fe4ff */
[----:B------:R4:W1:Y:S01]  /*1e90*/  SYNCS.PHASECHK.TRANS64.TRYWAIT P0, [UR6+0x28], R0 ;  /* 0x00002800ff0075a7 */ /* 0x0008620008001106 */
[----:B------:R-:W-:Y:S01]  /*1ea0*/  UMOV UR30, 0x0 ;  /* 0x00000000001e7882 */ /* 0x000fe20000000000 */
[----:B------:R-:W-:Y:S01]  /*1eb0*/  UMOV UR31, 0x10000000 ;  /* 0x10000000001f7882 */ /* 0x000fe20000000000 */
[----:B------:R-:W-:Y:S01]  /*1ec0*/  UMOV UR11, UR35 ;  /* 0x00000023000b7c82 */ /* 0x000fe20008000000 */
[----:B------:R-:W-:Y:S01]  /*1ed0*/  UMOV UR12, UR36 ;  /* 0x00000024000c7c82 */ /* 0x000fe20008000000 */
[----:B------:R-:W-:Y:S01]  /*1ee0*/  UMOV UR6, 0x30000 ;  /* 0x0003000000067882 */ /* 0x000fe20000000000 */
[----:B------:R-:W-:Y:S01]  /*1ef0*/  UMOV UR20, UR36 ;  /* 0x0000002400147c82 */ /* 0x000fe20008000000 */
[----:B------:R-:W-:Y:S01]  /*1f00*/  UMOV UR17, UR9 ;  /* 0x0000000900117c82 */ /* 0x000fe20008000000 */
[----:B------:R-:W-:Y:S01]  /*1f10*/  UMOV UR18, UR10 ;  /* 0x0000000a00127c82 */ /* 0x000fe20008000000 */
[----:B------:R4:W-:Y:S01]  /*1f20*/  UTMALDG.3D [UR8], [UR14], desc[UR30] ;  /* 0x00001e080e0075b4 */ /* 0x0009e20008011000 */
[----:B------:R-:W-:Y:S01]  /*1f30*/  UIADD3 UR13, UPT, UPT, UR13, 0x1, URZ ;  /* 0x000000010d0d7890 */ /* 0x000fe2000fffe0ff */
[----:B------:R-:W-:-:S03]  /*1f40*/  UMOV UR4, UR5 ;  /* 0x0000000500047c82 */ /* 0x000fc60008000000 */
[----:B------:R-:W-:Y:S01]  /*1f50*/  UISETP.NE.AND UP0, UPT, UR13, UR25, UPT ;  /* 0x000000190d00728c */ /* 0x000fe2000bf05270 */
[----:B------:R4:W-:Y:S08]  /*1f60*/  UTMALDG.3D.MULTICAST [UR16], [UR22], UR6, desc[UR30] ;  /* 0x00001e10160073b4 */ /* 0x0009f00008011806 */
[----:B----4-:R-:W-:Y:S05]  /*1f70*/  BRA.U UP0, `(.L_x_38) ;  /* 0xfffffffd004c7547 */ /* 0x010fea000b83ffff */
.L_x_32:
[C---:B------:R-:W-:Y:S01]  /*1f80*/  LEA R3, R11.reuse, UR7, 0x3 ;  /* 0x000000070b037c11 */ /* 0x040fe2000f8e18ff */
[----:B------:R-:W-:Y:S01]  /*1f90*/  NOP ;  /* 0x0000000000007918 */ /* 0x000fe20000000000 */
[----:B-1----:R-:W-:Y:S02]  /*1fa0*/  SHF.L.U32 R0, R10, 0x1f, RZ ;  /* 0x0000001f0a007819 */ /* 0x002fe400000006ff */
[----:B------:R-:W-:Y:S02]  /*1fb0*/  LEA R5, R11, UR7, 0x4 ;  /* 0x000000070b057c11 */ /* 0x000fe4000f8e20ff */
[----:B---3--:R-:W1:Y:S02]  /*1fc0*/  SYNCS.PHASECHK.TRANS64.TRYWAIT P0, [R3+URZ+0x80], R0 ;  /* 0x00008000030075a7 */ /* 0x008e6400080011ff */
[----:B-1----:R-:W-:Y:S05]  /*1fd0*/  @!P0 BRA `(.L_x_39) ;  /* 0x00000058006c8947 */ /* 0x002fea0003800000 */
.L_x_116:
[----:B------:R-:W3:Y:S01]  /*1fe0*/  LDS.128 R4, [R5+0x110] ;  /* 0x0001100005047984 */ /* 0x000ee20000000c00 */
[----:B------:R-:W-:Y:S01]  /*1ff0*/  UISETP.GE.AND UP0, UPT, UR42, 0x1, UPT ;  /* 0x000000012a00788c */ /* 0x000fe2000bf06270 */
[----:B------:R-:W-:Y:S01]  /*2000*/  @!PT LDS RZ, [RZ] ;  /* 0x00000000fffff984 */ /* 0x000fe20000000800 */
[----:B------:R-:W-:Y:S01]  /*2010*/  @!PT LDS RZ, [RZ] ;  /* 0x00000000fffff984 */ /* 0x000fe20000000800 */
[----:B------:R-:W-:Y:S01]  /*2020*/  @!PT LDS RZ, [RZ] ;  /* 0x00000000fffff984 */ /* 0x000fe20000000800 */
[----:B------:R-:W-:Y:S01]  /*2030*/  @!PT LDS RZ, [RZ] ;  /* 0x00000000fffff984 */ /* 0x000fe20000000800 */
[----:B------:R4:W-:Y:S06]  /*2040*/  MEMBAR.ALL.CTA ;  /* 0x0000000000007992 */ /* 0x0009ec0000008000 */
[----:B----4-:R-:W4:Y:S01]  /*2050*/  FENCE.VIEW.ASYNC.S ;  /* 0x00000000000073c6 */ /* 0x010f220000000000 */
[----:B---3--:R-:W-:-:S13]  /*2060*/  LOP3.LUT P0, RZ, R6, 0x1, RZ, 0xc0, !PT ;  /* 0x0000000106ff7812 */ /* 0x008fda000780c0ff */
[----:B----4-:R-:W-:Y:S01]  /*2070*/  VOTEU.ANY UP1, P0 ;  /* 0x0000000000ff7886 */ /* 0x010fe20000020100 */
[----:B------:R-:W-:-:S13]  /*2080*/  PLOP3.LUT P0, PT, PT, PT, UP1, 0x80, 0x8 ;  /* 0x000000000008781c */ /* 0x000fda0003f0f018 */
[----:B-1----:R-:W-:Y:S02]  /*2090*/  @P0 LOP3.LUT R0, R5, 0xffff, RZ, 0xc0, !PT ;  /* 0x0000ffff05000812 */ /* 0x002fe400078ec0ff */
[----:B------:R-:W-:Y:S02]  /*20a0*/  @P0 MOV R2, R4 ;  /* 0x0000000400020202 */ /* 0x000fe40000000f00 */
[----:B------:R-:W-:Y:S01]  /*20b0*/  @P0 R2UR UR6, R0 ;  /* 0x00000000000602ca */ /* 0x000fe200000e0000 */
[----:B------:R-:W-:Y:S01]  /*20c0*/  VIADD R0, R3, 0x90 ;  /* 0x0000009003007836 */ /* 0x000fe20000000000 */
[----:B------:R-:W-:Y:S02]  /*20d0*/  @P0 SHF.R.U32.HI R4, RZ, 0x10, R5 ;  /* 0x00000010ff040819 */ /* 0x000fe40000011605 */
[----:B------:R-:W-:Y:S02]  /*20e0*/  @P0 R2UR UR8, R2 ;  /* 0x00000000020802ca */ /* 0x000fe400000e0000 */
[----:B------:R-:W-:-:S02]  /*20f0*/  PRMT R0, RZ, 0x654, R0 ;  /* 0x00000654ff007816 */ /* 0x000fc40000000000 */
[----:B------:R-:W-:Y:S02]  /*2100*/  @P0 R2UR UR4, R4 ;  /* 0x00000000040402ca */ /* 0x000fe400000e0000 */
[----:B------:R1:W-:Y:S03]  /*2110*/  SYNCS.ARRIVE.TRANS64.RED.A1T0 RZ, [R0+URZ], RZ ;  /* 0x000000ff00ff79a7 */ /* 0x0003e600081004ff */
[----:B------:R-:W-:-:S04]  /*2120*/  @UP1 UMOV UR37, UR6 ;  /* 0x0000000600251c82 */ /* 0x000fc80008000000 */
[----:B------:R-:W-:-:S04]  /*2130*/  @UP1 UMOV UR38, UR8 ;  /* 0x0000000800261c82 */ /* 0x000fc80008000000 */
[----:B------:R-:W-:Y:S01]  /*2140*/  @UP1 UMOV UR36, UR4 ;  /* 0x0000000400241c82 */ /* 0x000fe20008000000 */
[----:B------:R-:W-:Y:S05]  /*2150*/  BRA.U !UP0, `(.L_x_40) ;  /* 0x0000000108d47547 */ /* 0x000fea000b800000 */
[----:B------:R-:W2:Y:S01]  /*2160*/  LDCU.128 UR12, c[0x0][0xb10] ;  /* 0x00016200ff0c77ac */ /* 0x000ea20008000c00 */
[----:B------:R-:W3:Y:S01]  /*2170*/  LDCU UR25, c[0x0][0xb20] ;  /* 0x00016400ff1977ac */ /* 0x000ee20008000800 */
[----:B------:R-:W4:Y:S01]  /*2180*/  LDCU UR20, c[0x0][0xb0c] ;  /* 0x00016180ff1477ac */ /* 0x000f220008000800 */
[----:B------:R-:W1:Y:S01]  /*2190*/  LDCU.64 UR10, c[0x0][0xb28] ;  /* 0x00016500ff0a77ac */ /* 0x000e620008000a00 */
[----:B------:R-:W-:Y:S02]  /*21a0*/  UISETP.NE.AND UP3, UPT, UR42, 0x1, UPT ;  /* 0x000000012a00788c */ /* 0x000fe4000bf65270 */
[----:B--2---:R-:W-:Y:S02]  /*21b0*/  UIMAD.WIDE.U32 UR16, UR39, UR15, URZ ;  /* 0x0000000f271072a5 */ /* 0x004fe4000f8e00ff */
[----:B------:R-:W-:Y:S02]  /*21c0*/  UIMAD.WIDE.U32 UR8, UR40, UR12, URZ ;  /* 0x0000000c280872a5 */ /* 0x000fe4000f8e00ff */
[----:B------:R-:W-:-:S02]  /*21d0*/  UISETP.NE.AND UP0, UPT, UR14, 0x1, UPT ;  /* 0x000000010e00788c */ /* 0x000fc4000bf05270 */
[----:B------:R-:W-:Y:S01]  /*21e0*/  UIMAD.WIDE.U32 UR22, UR37, UR15, URZ ;  /* 0x0000000f251672a5 */ /* 0x000fe2000f8e00ff */
[----:B------:R-:W-:Y:S02]  /*21f0*/  UMOV UR16, UR17 ;  /* 0x0000001100107c82 */ /* 0x000fe40008000000 */
[----:B------:R-:W-:Y:S01]  /*2200*/  UMOV UR8, UR9 ;  /* 0x0000000900087c82 */ /* 0x000fe20008000000 */
[----:B---3--:R-:W-:Y:S02]  /*2210*/  USHF.R.U32.HI UR16, URZ, UR25, UR16 ;  /* 0x00000019ff107299 */ /* 0x008fe40008011610 */
[----:B----4-:R-:W-:Y:S02]  /*2220*/  UISETP.NE.AND UP2, UPT, UR20, 0x1, UPT ;  /* 0x000000011400788c */ /* 0x010fe4000bf45270 */
[----:B------:R-:W-:Y:S02]  /*2230*/  USHF.R.U32.HI UR8, URZ, UR13, UR8 ;  /* 0x0000000dff087299 */ /* 0x000fe40008011608 */
[----:B------:R-:W-:-:S02]  /*2240*/  USEL UR6, UR39, UR16, !UP0 ;  /* 0x0000001027067287 */ /* 0x000fc4000c000000 */
[----:B------:R-:W-:Y:S02]  /*2250*/  USEL UR8, UR40, UR8, !UP2 ;  /* 0x0000000828087287 */ /* 0x000fe4000d000000 */
[----:B-1----:R-:W-:Y:S01]  /*2260*/  UIMAD.WIDE.U32 UR16, UR6, UR10, URZ ;  /* 0x0000000a061072a5 */ /* 0x002fe2000f8e00ff */
[----:B------:R-:W-:Y:S01]  /*2270*/  UMOV UR4, UR23 ;  /* 0x0000001700047c82 */ /* 0x000fe20008000000 */
[----:B------:R-:W-:Y:S02]  /*2280*/  UIMAD.WIDE.U32 UR18, UR38, UR12, URZ ;  /* 0x0000000c261272a5 */ /* 0x000fe4000f8e00ff */
[----:B------:R-:W-:-:S03]  /*2290*/  UIMAD.WIDE.U32 UR22, UR8, UR10, URZ ;  /* 0x0000000a081672a5 */ /* 0x000fc6000f8e00ff */
[----:B------:R-:W-:Y:S01]  /*22a0*/  UMOV UR16, UR17 ;  /* 0x0000001100107c82 */ /* 0x000fe20008000000 */
[----:B------:R-:W-:Y:S02]  /*22b0*/  USHF.R.U32.HI UR4, URZ, UR25, UR4 ;  /* 0x00000019ff047299 */ /* 0x000fe40008011604 */
[----:B------:R-:W-:Y:S01]  /*22c0*/  @UP3 USHF.R.U32.HI UR6, URZ, UR11, UR16 ;  /* 0x0000000bff063299 */ /* 0x000fe20008011610 */
[----:B------:R-:W-:Y:S01]  /*22d0*/  UMOV UR18, UR19 ;  /* 0x0000001300127c82 */ /* 0x000fe20008000000 */
[----:B------:R-:W-:Y:S01]  /*22e0*/  UMOV UR22, UR23 ;  /* 0x0000001700167c82 */ /* 0x000fe20008000000 */
[----:B------:R-:W-:Y:S02]  /*22f0*/  USHF.R.U32.HI UR13, URZ, UR13, UR18 ;  /* 0x0000000dff0d7299 */ /* 0x000fe40008011612 */
[----:B------:R-:W-:Y:S02]  /*2300*/  USEL UR4, UR37, UR4, !UP0 ;  /* 0x0000000425047287 */ /* 0x000fe4000c000000 */
[----:B------:R-:W-:-:S02]  /*2310*/  @UP3 USHF.R.U32.HI UR8, URZ, UR11, UR22 ;  /* 0x0000000bff083299 */ /* 0x000fc40008011616 */
[----:B------:R-:W-:Y:S02]  /*2320*/  UIMAD UR9, UR42, UR6, URZ ;  /* 0x000000062a0972a4 */ /* 0x000fe4000f8e02ff */
[----:B------:R-:W-:Y:S02]  /*2330*/  USEL UR6, UR38, UR13, !UP2 ;  /* 0x0000000d26067287 */ /* 0x000fe4000d000000 */
[----:B------:R-:W-:Y:S02]  /*2340*/  UIMAD UR12, UR42, UR8, URZ ;  /* 0x000000082a0c72a4 */ /* 0x000fe4000f8e02ff */
[----:B------:R-:W-:Y:S02]  /*2350*/  UISETP.GE.AND UP0, UPT, UR4, UR9, UPT ;  /* 0x000000090400728c */ /* 0x000fe4000bf06270 */
[----:B------:R-:W-:Y:S02]  /*2360*/  UIMAD.WIDE.U32 UR16, UR4, UR10, URZ ;  /* 0x0000000a041072a5 */ /* 0x000fe4000f8e00ff */
[----:B------:R-:W-:-:S02]  /*2370*/  UISETP.GE.OR UP0, UPT, UR6, UR12, UP0 ;  /* 0x0000000c0600728c */ /* 0x000fc40008706670 */
[----:B------:R-:W-:Y:S02]  /*2380*/  UIMAD.WIDE.U32 UR12, UR6, UR10, URZ ;  /* 0x0000000a060c72a5 */ /* 0x000fe4000f8e00ff */
[----:B------:R-:W-:Y:S01]  /*2390*/  UIADD3 UR15, UPT, UPT, -UR4, URZ, URZ ;  /* 0x000000ff040f7290 */ /* 0x000fe2000fffe1ff */
[----:B------:R-:W-:Y:S01]  /*23a0*/  UMOV UR10, UR17 ;  /* 0x00000011000a7c82 */ /* 0x000fe20008000000 */
[----:B------:R-:W-:Y:S02]  /*23b0*/  UIADD3 UR12, UPT, UPT, -UR6, URZ, URZ ;  /* 0x000000ff060c7290 */ /* 0x000fe4000fffe1ff */
[----:B------:R-:W-:-:S03]  /*23c0*/  USHF.R.U32.HI UR10, URZ, UR11, UR10 ;  /* 0x0000000bff0a7299 */ /* 0x000fc6000801160a */
[----:B------:R-:W-:Y:S01]  /*23d0*/  @!UP0 UMOV UR9, UR13 ;  /* 0x0000000d00098c82 */ /* 0x000fe20008000000 */
[----:B------:R-:W-:Y:S02]  /*23e0*/  UIMAD UR15, UR14, UR15, UR37 ;  /* 0x0000000f0e0f72a4 */ /* 0x000fe4000f8e0225 */
[----:B------:R-:W-:Y:S02]  /*23f0*/  USEL UR10, UR4, UR10, !UP3 ;  /* 0x0000000a040a7287 */ /* 0x000fe4000d800000 */
[----:B------:R-:W-:Y:S02]  /*2400*/  @!UP0 USHF.R.U32.HI UR9, URZ, UR11, UR9 ;  /* 0x0000000bff098299 */ /* 0x000fe40008011609 */
[----:B------:R-:W-:Y:S02]  /*2410*/  UIADD3 UR11, UPT, UPT, -UR10, URZ, URZ ;  /* 0x000000ff0a0b7290 */ /* 0x000fe4000fffe1ff */
[----:B------:R-:W-:Y:S02]  /*2420*/  @!UP0 USEL UR9, UR6, UR9, !UP3 ;  /* 0x0000000906098287 */ /* 0x000fe4000d800000 */
[----:B------:R-:W-:-:S02]  /*2430*/  UIMAD UR11, UR42, UR11, UR4 ;  /* 0x0000000b2a0b72a4 */ /* 0x000fc4000f8e0204 */
[----:B------:R-:W-:Y:S02]  /*2440*/  @!UP0 UIADD3 UR10, UPT, UPT, UR10, -UR9, URZ ;  /* 0x800000090a0a8290 */ /* 0x000fe4000fffe0ff */
[----:B------:R-:W-:Y:S02]  /*2450*/  @!UP0 UIMAD UR9, UR11, UR8, UR9 ;  /* 0x000000080b0982a4 */ /* 0x000fe4000f8e0209 */
[----:B------:R-:W-:Y:S02]  /*2460*/  @!UP0 UIMAD UR4, UR42, UR10, UR6 ;  /* 0x0000000a2a0482a4 */ /* 0x000fe4000f8e0206 */
[----:B------:R-:W-:Y:S02]  /*2470*/  UIMAD UR8, UR20, UR12, UR38 ;  /* 0x0000000c140872a4 */ /* 0x000fe4000f8e0226 */
[----:B------:R-:W-:Y:S01]  /*2480*/  UIMAD UR37, UR4, UR14, UR15 ;  /* 0x0000000e042572a4 */ /* 0x000fe2000f8e020f */
[----:B------:R-:W-:Y:S02]  /*2490*/  @!UP0 UMOV UR6, UR9 ;  /* 0x0000000900068c82 */ /* 0x000fe40008000000 */
[----:B------:R-:W-:-:S12]  /*24a0*/  UIMAD UR38, UR6, UR20, UR8 ;  /* 0x00000014062672a4 */ /* 0x000fd8000f8e0208 */
.L_x_40:
[----:B------:R-:W3:Y:S02]  /*24b0*/  LDCU UR4, c[0x0][0xb30] ;  /* 0x00016600ff0477ac */ /* 0x000ee40008000800 */
[----:B---3--:R-:W-:-:S09]  /*24c0*/  UISETP.NE.AND UP0, UPT, UR4, 0x1, UPT ;  /* 0x000000010400788c */ /* 0x008fd2000bf05270 */
[----:B------:R-:W-:Y:S05]  /*24d0*/  BRA.U UP0, `(.L_x_41) ;  /* 0x0000000100447547 */ /* 0x000fea000b800000 */
[----:B------:R-:W3:Y:S01]  /*24e0*/  LDCU.128 UR12, c[0x0][0xb10] ;  /* 0x00016200ff0c77ac */ /* 0x000ee20008000c00 */
[----:B------:R-:W4:Y:S01]  /*24f0*/  LDCU UR16, c[0x0][0xb0c] ;  /* 0x00016180ff1077ac */ /* 0x000f220008000800 */
[----:B------:R-:W1:Y:S01]  /*2500*/  LDCU UR17, c[0x0][0xb20] ;  /* 0x00016400ff1177ac */ /* 0x000e620008000800 */
[----:B---3--:R-:W-:Y:S02]  /*2510*/  UIMAD.WIDE.U32 UR10, UR38, UR12, URZ ;  /* 0x0000000c260a72a5 */ /* 0x008fe4000f8e00ff */
[----:B------:R-:W-:Y:S02]  /*2520*/  UIMAD.WIDE.U32 UR8, UR37, UR15, URZ ;  /* 0x0000000f250872a5 */ /* 0x000fe4000f8e00ff */
[----:B----4-:R-:W-:Y:S02]  /*2530*/  UISETP.NE.AND UP2, UPT, UR16, 0x1, UPT ;  /* 0x000000011000788c */ /* 0x010fe4000bf45270 */
[----:B------:R-:W-:Y:S01]  /*2540*/  UISETP.NE.AND UP0, UPT, UR14, 0x1, UPT ;  /* 0x000000010e00788c */ /* 0x000fe2000bf05270 */
[----:B------:R-:W-:-:S02]  /*2550*/  UMOV UR6, UR11 ;  /* 0x0000000b00067c82 */ /* 0x000fc40008000000 */
[----:B------:R-:W-:Y:S01]  /*2560*/  UMOV UR4, UR9 ;  /* 0x0000000900047c82 */ /* 0x000fe20008000000 */
[----:B------:R-:W-:Y:S02]  /*2570*/  USHF.R.U32.HI UR6, URZ, UR13, UR6 ;  /* 0x0000000dff067299 */ /* 0x000fe40008011606 */
[----:B-1----:R-:W-:Y:S02]  /*2580*/  USHF.R.U32.HI UR4, URZ, UR17, UR4 ;  /* 0x00000011ff047299 */ /* 0x002fe40008011604 */
[----:B------:R-:W-:Y:S02]  /*2590*/  USEL UR6, UR38, UR6, !UP2 ;  /* 0x0000000626067287 */ /* 0x000fe4000d000000 */
[----:B------:R-:W-:-:S04]  /*25a0*/  USEL UR4, UR37, UR4, !UP0 ;  /* 0x0000000425047287 */ /* 0x000fc8000c000000 */
[----:B------:R-:W-:Y:S02]  /*25b0*/  UIADD3 UR8, UPT, UPT, UR6, -UR4, URZ ;  /* 0x8000000406087290 */ /* 0x000fe4000fffe0ff */
[----:B------:R-:W-:Y:S02]  /*25c0*/  UIADD3 UR4, UPT, UPT, -UR6, UR4, URZ ;  /* 0x0000000406047290 */ /* 0x000fe4000fffe1ff */
[----:B------:R-:W-:Y:S02]  /*25d0*/  UIMAD UR37, UR8, UR14, UR37 ;  /* 0x0000000e082572a4 */ /* 0x000fe4000f8e0225 */
[----:B------:R-:W-:-:S12]  /*25e0*/  UIMAD UR38, UR4, UR16, UR38 ;  /* 0x00000010042672a4 */ /* 0x000fd8000f8e0226 */
.L_x_41:
[----:B------:R-:W-:Y:S01]  /*25f0*/  VIADD R11, R11, 0x1 ;  /* 0x000000010b0b7836 */ /* 0x000fe20000000000 */
[----:B------:R-:W-:Y:S01]  /*2600*/  PLOP3.LUT P1, PT, PT, PT, PT, 0x80, 0x8 ;  /* 0x000000000008781c */ /* 0x000fe20003f2f070 */
[----:B------:R-:W-:Y:S02]  /*2610*/  UIADD3 UR20, UPT, UPT, UR38, UR62, URZ ;  /* 0x0000003e26147290 */ /* 0x000fe4000fffe0ff */
[----:B------:R-:W-:Y:S01]  /*2620*/  UIADD3 UR30, UPT, UPT, UR37, UR59, URZ ;  /* 0x0000003b251e7290 */ /* 0x000fe2000fffe0ff */
[----:B------:R-:W-:-:S04]  /*2630*/  ISETP.NE.AND P0, PT, R11, 0x2, PT ;  /* 0x000000020b00780c */ /* 0x000fc80003f05270 */
[----:B------:R-:W-:Y:S02]  /*2640*/  SEL R3, RZ, 0x1, P0 ;  /* 0x00000001ff037807 */ /* 0x000fe40000000000 */
[----:B------:R-:W-:Y:S02]  /*2650*/  SEL R11, R11, RZ, P0 ;  /* 0x000000ff0b0b7207 */ /* 0x000fe40000000000 */
[----:B------:R-:W-:Y:S01]  /*2660*/  LOP3.LUT R10, R10, R3, RZ, 0x3c, !PT ;  /* 0x000000030a0a7212 */ /* 0x000fe200078e3cff */
[----:B------:R-:W-:Y:S06]  /*2670*/  BRA.U UP1, `(.L_x_42) ;  /* 0xfffffff1015c7547 */ /* 0x000fec000b83ffff */
[----:B------:R-:W-:Y:S01]  /*2680*/  UIADD3 UR7, UPT, UPT, UR7, 0x28, URZ ;  /* 0x0000002807077890 */ /* 0x000fe2000fffe0ff */
[----:B------:R-:W-:-:S03]  /*2690*/  SHF.L.U32 R3, R12, 0x1f, RZ ;  /* 0x0000001f0c037819 */ /* 0x000fc600000006ff */
[----:B------:R-:W-:-:S09]  /*26a0*/  ULEA UR4, UR5, UR7, 0x3 ;  /* 0x0000000705047291 */ /* 0x000fd2000f8e18ff */
[----:B------:R-:W3:Y:S02]  /*26b0*/  SYNCS.PHASECHK.TRANS64.TRYWAIT P0, [UR4], R3 ;  /* 0x00000003ff0075a7 */ /* 0x000ee40008001104 */
[----:B---3--:R-:W-:Y:S05]  /*26c0*/  @!P0 BRA `(.L_x_43) ;  /* 0x0000005000c48947 */ /* 0x008fea0003800000 */
.L_x_118:
[----:B------:R-:W-:-:S04]  /*26d0*/  UIADD3 UR4, UPT, UPT, UR5, 0x1, URZ ;  /* 0x0000000105047890 */ /* 0x000fc8000fffe0ff */
[----:B------:R-:W-:-:S04]  /*26e0*/  UISETP.NE.AND UP0, UPT, UR4, 0x5, UPT ;  /* 0x000000050400788c */ /* 0x000fc8000bf05270 */
[----:B------:R-:W-:Y:S02]  /*26f0*/  USEL UR6, URZ, 0x1, UP0 ;  /* 0x00000001ff067887 */ /* 0x000fe40008000000 */
[----:B------:R-:W-:-:S04]  /*2700*/  USEL UR4, UR4, URZ, UP0 ;  /* 0x000000ff04047287 */ /* 0x000fc80008000000 */
[----:B------:R-:W-:Y:S01]  /*2710*/  ULEA UR5, UR4, UR7, 0x3 ;  /* 0x0000000704057291 */ /* 0x000fe2000f8e18ff */
[----:B------:R-:W-:-:S04]  /*2720*/  LOP3.LUT R2, R12, UR6, RZ, 0x3c, !PT ;  /* 0x000000060c027c12 */ /* 0x000fc8000f8e3cff */
[----:B-1----:R-:W-:-:S04]  /*2730*/  SHF.L.U32 R3, R2, 0x1f, RZ ;  /* 0x0000001f02037819 */ /* 0x002fc800000006ff */
[----:B------:R-:W1:Y:S02]  /*2740*/  SYNCS.PHASECHK.TRANS64.TRYWAIT P0, [UR5], R3 ;  /* 0x00000003ff0075a7 */ /* 0x000e640008001105 */
[----:B-1----:R-:W-:Y:S05]  /*2750*/  @!P0 BRA `(.L_x_44) ;  /* 0x0000005000b88947 */ /* 0x002fea0003800000 */
.L_x_120:
        /* <DEDUP_REMOVED lines=9> */
.L_x_122:
        /* <DEDUP_REMOVED lines=9> */
.L_x_124:
[----:B------:R-:W-:-:S04]  /*2880*/  UIADD3 UR4, UPT, UPT, UR4, 0x1, URZ ;  /* 0x0000000104047890 */ /* 0x000fc8000fffe0ff */
[----:B------:R-:W-:-:S04]  /*2890*/  UISETP.NE.AND UP0, UPT, UR4, 0x5, UPT ;  /* 0x000000050400788c */ /* 0x000fc8000bf05270 */
[----:B------:R-:W-:Y:S02]  /*28a0*/  USEL UR5, URZ, 0x1, UP0 ;  /* 0x00000001ff057887 */ /* 0x000fe40008000000 */
[----:B------:R-:W-:-:S04]  /*28b0*/  USEL UR4, UR4, URZ, UP0 ;  /* 0x000000ff04047287 */ /* 0x000fc80008000000 */
[----:B------:R-:W-:Y:S01]  /*28c0*/  ULEA UR4, UR4, UR7, 0x3 ;  /* 0x0000000704047291 */ /* 0x000fe2000f8e18ff */
[----:B-1----:R-:W-:-:S04]  /*28d0*/  LOP3.LUT R3, R2, UR5, RZ, 0x3c, !PT ;  /* 0x0000000502037c12 */ /* 0x002fc8000f8e3cff */
[----:B------:R-:W-:Y:S01]  /*28e0*/  SHF.L.U32 R3, R3, 0x1f, RZ ;  /* 0x0000001f03037819 */ /* 0x000fe200000006ff */
[----:B------:R-:W-:-:S07]  /*28f0*/  IMAD.U32 R0, RZ, RZ, UR4 ;  /* 0x00000004ff007e24 */ /* 0x000fce000f8e00ff */
.L_x_47:
[----:B-1----:R1:W3:Y:S02]  /*2900*/  SYNCS.PHASECHK.TRANS64.TRYWAIT P0, [R0+URZ], R3 ;  /* 0x00000003000075a7 */ /* 0x0022e400080011ff */
[----:B---3--:R-:W-:Y:S05]  /*2910*/  @!P0 NANOSLEEP.SYNCS 0x989680 ;  /* 0x009896800000895d */ /* 0x008fea0003900000 */
[----:B------:R-:W3:Y:S02]  /*2920*/  @!P0 SYNCS.PHASECHK.TRANS64 P0, [R0+URZ], R3 ;  /* 0x00000003000085a7 */ /* 0x000ee400080010ff */
[----:B--23--:R-:W-:Y:S05]  /*2930*/  @P0 EXIT ;  /* 0x000000000000094d */ /* 0x00cfea0003800000 */
[----:B------:R-:W-:Y:S05]  /*2940*/  BRA `(.L_x_47) ;  /* 0xfffffffc00ec7947 */ /* 0x000fea000383ffff */
.L_x_22:
[----:B------:R-:W2:Y:S02]  /*2950*/  S2UR UR4, SR_CgaCtaId ;  /* 0x00000000000479c3 */ /* 0x000ea40000008800 */
[----:B--2---:R-:W-:-:S04]  /*2960*/  UISETP.NE.AND UP0, UPT, UR4, URZ, UPT ;  /* 0x000000ff0400728c */ /* 0x004fc8000bf05270 */
[----:B------:R-:W-:-:S09]  /*2970*/  UISETP.NE.OR UP0, UPT, UR18, 0x1, UP0 ;  /* 0x000000011200788c */ /* 0x000fd20008705670 */
[----:B------:R-:W-:Y:S05]  /*2980*/  BRA.U UP0, `(.L_x_48) ;  /* 0x00000005004c7547 */ /* 0x000fea000b800000 */
[----:B------:R-:W2:Y:S01]  /*2990*/  S2UR UR5, SR_CgaCtaId ;  /* 0x00000000000579c3 */ /* 0x000ea20000008800 */
[----:B------:R-:W-:Y:S01]  /*29a0*/  UMOV UR4, 0x400 ;  /* 0x0000040000047882 */ /* 0x000fe20000000000 */
[----:B------:R-:W-:Y:S01]  /*29b0*/  ISETP.GE.U32.AND P2, PT, R0, 0x2, PT ;  /* 0x000000020000780c */ /* 0x000fe20003f46070 */
[----:B------:R-:W-:Y:S01]  /*29c0*/  IMAD.MOV.U32 R12, RZ, RZ, 0x1 ;  /* 0x00000001ff0c7424 */ /* 0x000fe200078e00ff */
[----:B------:R-:W-:Y:S02]  /*29d0*/  CS2R R10, SRZ ;  /* 0x00000000000a7805 */ /* 0x000fe4000001ff00 */
[----:B------:R-:W-:Y:S01]  /*29e0*/  CS2R R8, SRZ ;  /* 0x0000000000087805 */ /* 0x000fe2000001ff00 */
[----:B--2---:R-:W-:-:S03]  /*29f0*/  ULEA UR6, UR5, UR4, 0x18 ;  /* 0x0000000405067291 */ /* 0x004fc6000f8ec0ff */
[----:B------:R-:W-:-:S09]  /*2a00*/  UMOV UR5, URZ ;  /* 0x000000ff00057c82 */ /* 0x000fd20008000000 */
.L_x_52:
[----:B------:R-:W-:Y:S02]  /*2a10*/  LEA R2, R8, UR6, 0x3 ;  /* 0x0000000608027c11 */ /* 0x000fe4000f8e18ff */
[----:B------:R-:W-:-:S03]  /*2a20*/  SHF.L.U32 R5, R9, 0x1f, RZ ;  /* 0x0000001f09057819 */ /* 0x000fc600000006ff */
[----:B------:R-:W-:Y:S01]  /*2a30*/  VIADD R4, R2, 0xf0 ;  /* 0x000000f002047836 */ /* 0x000fe20000000000 */
[----:B------:R-:W2:Y:S02]  /*2a40*/  SYNCS.PHASECHK.TRANS64.TRYWAIT P0, [R2+URZ+0xe0], R5 ;  /* 0x0000e005020075a7 */ /* 0x000ea400080011ff */
[----:B--2---:R-:W-:Y:S05]  /*2a50*/  @!P0 BRA `(.L_x_49) ;  /* 0x0000005000408947 */ /* 0x004fea0003800000 */
.L_x_125:
[----:B------:R-:W-:Y:S01]  /*2a60*/  ULEA UR4, UR5, UR6, 0x3 ;  /* 0x0000000605047291 */ /* 0x000fe2000f8e18ff */
[----:B------:R-:W-:Y:S02]  /*2a70*/  PRMT R4, RZ, 0x654, R4 ;  /* 0x00000654ff047816 */ /* 0x000fe40000000004 */
[----:B--2---:R-:W-:Y:S01]  /*2a80*/  SHF.L.U32 R5, R12, 0x1f, RZ ;  /* 0x0000001f0c057819 */ /* 0x004fe200000006ff */
[----:B------:R-:W-:Y:S01]  /*2a90*/  UIADD3 UR7, UPT, UPT, UR4, 0x80, URZ ;  /* 0x0000008004077890 */ /* 0x000fe2000fffe0ff */
[----:B------:R2:W-:Y:S05]  /*2aa0*/  SYNCS.ARRIVE.TRANS64.RED.A1T0 RZ, [R4+URZ], RZ ;  /* 0x000000ff04ff79a7 */ /* 0x0005ea00081004ff */
[----:B------:R-:W-:Y:S01]  /*2ab0*/  IMAD.U32 R7, RZ, RZ, UR7 ;  /* 0x00000007ff077e24 */ /* 0x000fe2000f8e00ff */
[----:B------:R-:W3:Y:S04]  /*2ac0*/  SYNCS.PHASECHK.TRANS64.TRYWAIT P0, [UR4+0x90], R5 ;  /* 0x00009005ff0075a7 */ /* 0x000ee80008001104 */
[----:B------:R-:W-:Y:S01]  /*2ad0*/  PRMT R6, R0, 0x654, R7 ;  /* 0x0000065400067816 */ /* 0x000fe20000000007 */
[----:B--2---:R-:W-:Y:S01]  /*2ae0*/  @!P2 IMAD.MOV.U32 R4, RZ, RZ, 0x10 ;  /* 0x00000010ff04a424 */ /* 0x004fe200078e00ff */
[----:B---3--:R-:W-:Y:S06]  /*2af0*/  @!P0 BRA `(.L_x_50) ;  /* 0x00000050002c8947 */ /* 0x008fec0003800000 */
.L_x_127:
[----:B------:R-:W-:Y:S01]  /*2b00*/  ULEA UR8, UR5, UR6, 0x4 ;  /* 0x0000000605087291 */ /* 0x000fe2000f8e20ff */
[----:B------:R-:W-:Y:S01]  /*2b10*/  SEL R3, R6, R3, !P2 ;  /* 0x0000000306037207 */ /* 0x000fe20005000000 */
[----:B------:R-:W-:Y:S01]  /*2b20*/  UIADD3 UR9, UPT, UPT, UR4, 0x80, URZ ;  /* 0x0000008004097890 */ /* 0x000fe2000fffe0ff */
[----:B--2---:R-:W-:Y:S01]  /*2b30*/  LEA R2, R11, UR6, 0x3 ;  /* 0x000000060b027c11 */ /* 0x004fe2000f8e18ff */
[----:B------:R-:W-:Y:S01]  /*2b40*/  UIADD3 UR8, UPT, UPT, UR8, 0x110, URZ ;  /* 0x0000011008087890 */ /* 0x000fe2000fffe0ff */
[----:B------:R-:W-:Y:S01]  /*2b50*/  SHF.L.U32 R5, R10, 0x1f, RZ ;  /* 0x0000001f0a057819 */ /* 0x000fe200000006ff */
[----:B------:R2:W-:Y:S01]  /*2b60*/  @!P2 SYNCS.ARRIVE.TRANS64.RED RZ, [R3+URZ], R4 ;  /* 0x0000000403ffa9a7 */ /* 0x0005e200080004ff */
[----:B------:R-:W-:Y:S01]  /*2b70*/  UIADD3 UR4, UPT, UPT, UR5, 0x1, URZ ;  /* 0x0000000105047890 */ /* 0x000fe2000fffe0ff */
[----:B------:R-:W-:-:S03]  /*2b80*/  VIADD R8, R8, 0x1 ;  /* 0x0000000108087836 */ /* 0x000fc60000000000 */
[----:B------:R-:W-:Y:S02]  /*2b90*/  UISETP.NE.AND UP0, UPT, UR4, 0x2, UPT ;  /* 0x000000020400788c */ /* 0x000fe4000bf05270 */
[----:B------:R-:W-:Y:S06]  /*2ba0*/  UGETNEXTWORKID.BROADCAST [UR8], [UR9] ;  /* 0x00000000080073ca */ /* 0x000fec0008000100 */
[----:B------:R-:W-:Y:S01]  /*2bb0*/  USEL UR7, URZ, 0x1, UP0 ;  /* 0x00000001ff077887 */ /* 0x000fe20008000000 */
[----:B------:R-:W-:Y:S01]  /*2bc0*/  ISETP.NE.AND P0, PT, R8, 0x2, PT ;  /* 0x000000020800780c */ /* 0x000fe20003f05270 */
[----:B------:R-:W-:Y:S01]  /*2bd0*/  USEL UR5, UR4, URZ, UP0 ;  /* 0x000000ff04057287 */ /* 0x000fe20008000000 */
[----:B------:R-:W3:Y:S03]  /*2be0*/  SYNCS.PHASECHK.TRANS64.TRYWAIT P1, [R2+URZ+0x80], R5 ;  /* 0x00008005020075a7 */ /* 0x000ee600080211ff */
[----:B------:R-:W-:Y:S01]  /*2bf0*/  LOP3.LUT R12, R12, UR7, RZ, 0x3c, !PT ;  /* 0x000000070c0c7c12 */ /* 0x000fe2000f8e3cff */
[----:B--23--:R-:W-:Y:S07]  /*2c00*/  @!P1 BRA `(.L_x_51) ;  /* 0x0000005000009947 */ /* 0x00cfee0003800000 */
.L_x_128:
[C---:B------:R-:W-:Y:S01]  /*2c10*/  LEA R4, R11.reuse, UR6, 0x4 ;  /* 0x000000060b047c11 */ /* 0x040fe2000f8e20ff */
[----:B--2---:R-:W-:Y:S01]  /*2c20*/  VIADD R2, R2, 0x90 ;  /* 0x0000009002027836 */ /* 0x004fe20000000000 */
[----:B------:R-:W-:Y:S01]  /*2c30*/  SEL R8, R8, RZ, P0 ;  /* 0x000000ff08087207 */ /* 0x000fe20000000000 */
[----:B------:R-:W-:-:S03]  /*2c40*/  VIADD R11, R11, 0x1 ;  /* 0x000000010b0b7836 */ /* 0x000fc60000000000 */
[----:B------:R-:W2:Y:S01]  /*2c50*/  LDS.128 R4, [R4+0x110] ;  /* 0x0001100004047984 */ /* 0x000ea20000000c00 */
[----:B------:R-:W-:Y:S02]  /*2c60*/  PRMT R2, RZ, 0x654, R2 ;  /* 0x00000654ff027816 */ /* 0x000fe40000000002 */
[C---:B------:R-:W-:Y:S01]  /*2c70*/  ISETP.NE.AND P1, PT, R11.reuse, 0x2, PT ;  /* 0x000000020b00780c */ /* 0x040fe20003f25270 */
[----:B------:R-:W-:Y:S01]  /*2c80*/  @!PT LDS RZ, [RZ] ;  /* 0x00000000fffff984 */ /* 0x000fe20000000800 */
[----:B------:R-:W-:Y:S01]  /*2c90*/  @!PT LDS RZ, [RZ] ;  /* 0x00000000fffff984 */ /* 0x000fe20000000800 */
[----:B------:R-:W-:Y:S01]  /*2ca0*/  @!PT LDS RZ, [RZ] ;  /* 0x00000000fffff984 */ /* 0x000fe20000000800 */
[----:B------:R-:W-:Y:S01]  /*2cb0*/  @!PT LDS RZ, [RZ] ;  /* 0x00000000fffff984 */ /* 0x000fe20000000800 */
[----:B------:R3:W-:Y:S06]  /*2cc0*/  MEMBAR.ALL.CTA ;  /* 0x0000000000007992 */ /* 0x0007ec0000008000 */
[----:B---3--:R-:W3:Y:S01]  /*2cd0*/  FENCE.VIEW.ASYNC.S ;  /* 0x00000000000073c6 */ /* 0x008ee20000000000 */
[----:B------:R-:W-:Y:S01]  /*2ce0*/  SEL R11, R11, RZ, P1 ;  /* 0x000000ff0b0b7207 */ /* 0x000fe20000800000 */
[----:B---3--:R3:W-:Y:S01]  /*2cf0*/  SYNCS.ARRIVE.TRANS64.RED.A1T0 RZ, [R2+URZ], RZ ;  /* 0x000000ff02ff79a7 */ /* 0x0087e200081004ff */
[----:B--2---:R-:W-:-:S02]  /*2d00*/  LOP3.LUT P3, RZ, R6, 0x1, RZ, 0xc0, !PT ;  /* 0x0000000106ff7812 */ /* 0x004fc4000786c0ff */
[----:B------:R-:W-:-:S04]  /*2d10*/  SEL R5, RZ, 0x1, P1 ;  /* 0x00000001ff057807 */ /* 0x000fc80000800000 */
[----:B------:R-:W-:Y:S02]  /*2d20*/  LOP3.LUT R10, R10, R5, RZ, 0x3c, !PT ;  /* 0x000000050a0a7212 */ /* 0x000fe400078e3cff */
[----:B---3--:R-:W-:-:S04]  /*2d30*/  SEL R2, RZ, 0x1, P0 ;  /* 0x00000001ff027807 */ /* 0x008fc80000000000 */
[----:B------:R-:W-:Y:S01]  /*2d40*/  LOP3.LUT R9, R9, R2, RZ, 0x3c, !PT ;  /* 0x0000000209097212 */ /* 0x000fe200078e3cff */
[----:B------:R-:W-:Y:S06]  /*2d50*/  @P3 BRA `(.L_x_52) ;  /* 0xfffffffc002c3947 */ /* 0x000fec000383ffff */
[----:B------:R-:W-:Y:S01]  /*2d60*/  ULEA UR4, UR5, UR6, 0x3 ;  /* 0x0000000605047291 */ /* 0x000fe2000f8e18ff */
[----:B------:R-:W-:-:S08]  /*2d70*/  SHF.L.U32 R3, R12, 0x1f, RZ ;  /* 0x0000001f0c037819 */ /* 0x000fd000000006ff */
[----:B------:R-:W2:Y:S02]  /*2d80*/  SYNCS.PHASECHK.TRANS64 P0, [UR4+0x90], R3 ;  /* 0x00009003ff0075a7 */ /* 0x000ea40008001004 */
[----:B--2---:R-:W-:Y:S05]  /*2d90*/  @P0 BRA `(.L_x_53) ;  /* 0x0000000000080947 */ /* 0x004fea0003800000 */
[----:B------:R-:W2:Y:S02]  /*2da0*/  SYNCS.PHASECHK.TRANS64.TRYWAIT P0, [UR4+0x90], R3 ;  /* 0x00009003ff0075a7 */ /* 0x000ea40008001104 */
[----:B--2---:R-:W-:Y:S05]  /*2db0*/  @!P0 BRA `(.L_x_54) ;  /* 0x0000004c00a88947 */ /* 0x004fea0003800000 */
.L_x_53:
[----:B------:R-:W-:-:S04]  /*2dc0*/  UIADD3 UR7, UPT, UPT, UR5, 0x1, URZ ;  /* 0x0000000105077890 */ /* 0x000fc8000fffe0ff */
[----:B------:R-:W-:-:S04]  /*2dd0*/  UISETP.NE.AND UP0, UPT, UR7, 0x2, UPT ;  /* 0x000000020700788c */ /* 0x000fc8000bf05270 */
[----:B------:R-:W-:Y:S02]  /*2de0*/  USEL UR8, URZ, 0x1, UP0 ;  /* 0x00000001ff087887 */ /* 0x000fe40008000000 */
[----:B------:R-:W-:-:S04]  /*2df0*/  USEL UR7, UR7, URZ, UP0 ;  /* 0x000000ff07077287 */ /* 0x000fc80008000000 */
[----:B------:R-:W-:Y:S01]  /*2e00*/  ULEA UR7, UR7, UR6, 0x3 ;  /* 0x0000000607077291 */ /* 0x000fe2000f8e18ff */
[----:B--2---:R-:W-:-:S04]  /*2e10*/  LOP3.LUT R3, R12, UR8, RZ, 0x3c, !PT ;  /* 0x000000080c037c12 */ /* 0x004fc8000f8e3cff */
[----:B------:R-:W-:-:S04]  /*2e20*/  SHF.L.U32 R0, R3, 0x1f, RZ ;  /* 0x0000001f03007819 */ /* 0x000fc800000006ff */
[----:B------:R-:W2:Y:S02]  /*2e30*/  SYNCS.PHASECHK.TRANS64 P0, [UR7+0x90], R0 ;  /* 0x00009000ff0075a7 */ /* 0x000ea40008001007 */
[----:B-12---:R-:W-:Y:S05]  /*2e40*/  @P0 EXIT ;  /* 0x000000000000094d */ /* 0x006fea0003800000 */
[----:B------:R-:W-:Y:S02]  /*2e50*/  SHF.L.U32 R3, R3, 0x1f, RZ ;  /* 0x0000001f03037819 */ /* 0x000fe400000006ff */
[----:B------:R-:W-:-:S07]  /*2e60*/  MOV R0, UR7 ;  /* 0x0000000700007c02 */ /* 0x000fce0008000f00 */
.L_x_55:
[----:B-1----:R1:W2:Y:S02]  /*2e70*/  SYNCS.PHASECHK.TRANS64.TRYWAIT P0, [R0+URZ+0x90], R3 ;  /* 0x00009003000075a7 */ /* 0x0022a400080011ff */
[----:B--2---:R-:W-:Y:S05]  /*2e80*/  @!P0 NANOSLEEP.SYNCS 0x989680 ;  /* 0x009896800000895d */ /* 0x004fea0003900000 */
[----:B------:R-:W2:Y:S02]  /*2e90*/  @!P0 SYNCS.PHASECHK.TRANS64 P0, [R0+URZ+0x90], R3 ;  /* 0x00009003000085a7 */ /* 0x000ea400080010ff */
[----:B--2---:R-:W-:Y:S05]  /*2ea0*/  @P0 EXIT ;  /* 0x000000000000094d */ /* 0x004fea0003800000 */
[----:B------:R-:W-:Y:S05]  /*2eb0*/  BRA `(.L_x_55) ;  /* 0xfffffffc00ec7947 */ /* 0x000fea000383ffff */
.L_x_48:
[----:B------:R-:W-:Y:S05]  /*2ec0*/  BRA.U UP4, `(.L_x_56) ;  /* 0x0000000d04a07547 */ /* 0x000fea000b800000 */
[----:B------:R-:W2:Y:S01]  /*2ed0*/  S2UR UR7, SR_CgaCtaId ;  /* 0x00000000000779c3 */ /* 0x000ea20000008800 */
[----:B------:R-:W-:Y:S01]  /*2ee0*/  UMOV UR4, 0x40 ;  /* 0x0000004000047882 */ /* 0x000fe20000000000 */
[----:B------:R-:W-:Y:S01]  /*2ef0*/  NOP ;  /* 0x0000000000007918 */ /* 0x000fe20000000000 */
[----:B------:R-:W-:Y:S01]  /*2f00*/  UMOV UR6, 0x400 ;  /* 0x0000040000067882 */ /* 0x000fe20000000000 */
[----:B--2---:R-:W-:Y:S02]  /*2f10*/  ULEA UR5, UR7, UR4, 0x18 ;  /* 0x0000000407057291 */ /* 0x004fe4000f8ec0ff */
[----:B------:R-:W-:-:S07]  /*2f20*/  ULEA UR6, UR7, UR6, 0x18 ;  /* 0x0000000607067291 */ /* 0x000fce000f8ec0ff */
[----:B------:R-:W2:Y:S02]  /*2f30*/  LDS.U8 R0, [UR5+0x1c] ;  /* 0x00001c05ff007984 */ /* 0x000ea40008000000 */
[----:B--2---:R-:W-:-:S13]  /*2f40*/  ISETP.NE.AND P0, PT, R0, RZ, PT ;  /* 0x000000ff0000720c */ /* 0x004fda0003f05270 */
[----:B------:R-:W-:Y:S05]  /*2f50*/  @P0 BRA `(.L_x_57) ;  /* 0x0000000000580947 */ /* 0x000fea0003800000 */
[----:B------:R-:W-:-:S13]  /*2f60*/  ELECT P0, URZ, PT ;  /* 0x0000000000ff782f */ /* 0x000fda0003800000 */
[----:B------:R-:W-:Y:S05]  /*2f70*/  @!P0 BRA `(.L_x_58) ;  /* 0x0000000000608947 */ /* 0x000fea0003800000 */
[----:B------:R-:W-:Y:S01]  /*2f80*/  UMOV UR4, 0x10 ;  /* 0x0000001000047882 */ /* 0x000fe20000000000 */
[----:B------:R-:W-:Y:S01]  /*2f90*/  HFMA2 R0, -RZ, RZ, 0, 5.9604644775390625e-08 ;  /* 0x00000001ff007431 */ /* 0x000fe200000001ff */
[----:B------:R-:W-:-:S03]  /*2fa0*/  MOV R3, 0xffff ;  /* 0x0000ffff00037802 */ /* 0x000fc60000000f00 */
[----:B------:R-:W-:Y:S04]  /*2fb0*/  DEPBAR.LE SB2, 0x36 ;  /* 0x0000ad800000791a */ /* 0x000fe80000000000 */
[----:B------:R-:W2:Y:S02]  /*2fc0*/  UTCATOMSWS.FIND_AND_SET.ALIGN UP0, UR4, UR4 ;  /* 0x00000004000475e3 */ /* 0x000ea40008000800 */
[----:B--2---:R-:W-:Y:S01]  /*2fd0*/  MOV R4, UR4 ;  /* 0x0000000400047c02 */ /* 0x004fe20008000f00 */
[----:B------:R-:W-:Y:S06]  /*2fe0*/  BRA.U UP0, `(.L_x_59) ;  /* 0x0000000100187547 */ /* 0x000fec000b800000 */
.L_x_60:
[----:B------:R-:W-:Y:S05]  /*2ff0*/  NANOSLEEP 0x64 ;  /* 0x000000640000795d */ /* 0x000fea0003800000 */
[----:B------:R-:W-:-:S05]  /*3000*/  UMOV UR4, 0x10 ;  /* 0x0000001000047882 */ /* 0x000fca0000000000 */
[----:B------:R-:W-:Y:S04]  /*3010*/  DEPBAR.LE SB2, 0x36 ;  /* 0x0000ad800000791a */ /* 0x000fe80000000000 */
[----:B------:R-:W2:Y:S02]  /*3020*/  UTCATOMSWS.FIND_AND_SET.ALIGN UP0, UR4, UR4 ;  /* 0x00000004000475e3 */ /* 0x000ea40008000800 */
[----:B--2---:R-:W-:Y:S01]  /*3030*/  MOV R4, UR4 ;  /* 0x0000000400047c02 */ /* 0x004fe20008000f00 */
[----:B------:R-:W-:Y:S05]  /*3040*/  BRA.U !UP0, `(.L_x_60) ;  /* 0xfffffffd08e87547 */ /* 0x000fea000b83ffff */
.L_x_59:
[-C--:B------:R-:W-:Y:S02]  /*3050*/  SHF.L.U32 R3, R3, R4.reuse, RZ ;  /* 0x0000000403037219 */ /* 0x080fe400000006ff */
[----:B------:R-:W-:Y:S01]  /*3060*/  SHF.L.U32 R0, R0, R4, RZ ;  /* 0x0000000400007219 */ /* 0x000fe200000006ff */
[----:B------:R-:W-:Y:S02]  /*3070*/  IMAD.SHL.U32 R4, R4, 0x20, RZ ;  /* 0x0000002004047824 */ /* 0x000fe400078e00ff */
[----:B------:R2:W-:Y:S04]  /*3080*/  ATOMS.OR RZ, [UR5+0x14], R3 ;  /* 0x00001403ffff798c */ /* 0x0005e8000b000005 */
[----:B------:R2:W-:Y:S04]  /*3090*/  ATOMS.OR RZ, [UR5+0x18], R0 ;  /* 0x00001800ffff798c */ /* 0x0005e8000b000005 */
[----:B------:R2:W-:Y:S01]  /*30a0*/  STS [UR6+0x130], R4 ;  /* 0x00013004ff007988 */ /* 0x0005e20008000806 */
[----:B------:R-:W-:Y:S05]  /*30b0*/  BRA `(.L_x_58) ;  /* 0x0000000000107947 */ /* 0x000fea0003800000 */
.L_x_57:
[----:B------:R-:W-:Y:S02]  /*30c0*/  MOV R0, 0xffffffff ;  /* 0xffffffff00007802 */ /* 0x000fe40000000f00 */
[----:B------:R-:W-:-:S03]  /*30d0*/  MOV R4, 0x3100 ;  /* 0x0000310000047802 */ /* 0x000fc60000000f00 */
[----:B------:R2:W-:Y:S04]  /*30e0*/  STS [UR6+0x130], R0 ;  /* 0x00013000ff007988 */ /* 0x0005e80008000806 */
[----:B-12--5:R-:W-:Y:S05]  /*30f0*/  CALL.REL.NOINC `($__internal_1_$__cuda_sm10x_tcgen05_guardrail_trap_phase_invalid_during_alloc) ;  /* 0x0000005000647944 */ /* 0x026fea0003c00000 */
.L_x_58:
[----:B------:R-:W-:Y:S05]  /*3100*/  WARPSYNC.ALL ;  /* 0x0000000000007948 */ /* 0x000fea0003800000 */
[----:B------:R-:W3:Y:S01]  /*3110*/  S2UR UR4, SR_CgaCtaId ;  /* 0x00000000000479c3 */ /* 0x000ee20000008800 */
[----:B------:R-:W-:Y:S01]  /*3120*/  UMOV UR17, 0x400 ;  /* 0x0000040000117882 */ /* 0x000fe20000000000 */
[----:B------:R-:W-:-:S06]  /*3130*/  NOP ;  /* 0x0000000000007918 */ /* 0x000fcc0000000000 */
[----:B------:R-:W-:Y:S06]  /*3140*/  BAR.ARV 0x6, 0xa0 ;  /* 0x0182800000007b1d */ /* 0x000fec0000002000 */
[----:B------:R-:W4:Y:S01]  /*3150*/  LDCU UR5, c[0x0][0x38c] ;  /* 0x00007180ff0577ac */ /* 0x000f220008000800 */
[----:B------:R-:W-:Y:S01]  /*3160*/  LOP3.LUT R2, R2, 0xffff, RZ, 0xc0, !PT ;  /* 0x0000ffff02027812 */ /* 0x000fe200078ec0ff */
[----:B------:R-:W-:Y:S01]  /*3170*/  IMAD.MOV.U32 R11, RZ, RZ, 0x1 ;  /* 0x00000001ff0b7424 */ /* 0x000fe200078e00ff */
[----:B------:R-:W-:Y:S01]  /*3180*/  CS2R R8, SRZ ;  /* 0x0000000000087805 */ /* 0x000fe2000001ff00 */
[----:B------:R-:W1:Y:S01]  /*3190*/  LDCU UR8, c[0x0][0x38c] ;  /* 0x00007180ff0877ac */ /* 0x000e620008000800 */
[----:B------:R-:W-:Y:S01]  /*31a0*/  R2UR UR19, R2 ;  /* 0x00000000021372ca */ /* 0x000fe200000e0000 */
[----:B------:R-:W-:Y:S01]  /*31b0*/  IMAD.MOV.U32 R10, RZ, RZ, RZ ;  /* 0x000000ffff0a7224 */ /* 0x000fe200078e00ff */
[----:B------:R-:W-:Y:S01]  /*31c0*/  UMOV UR22, URZ ;  /* 0x000000ff00167c82 */ /* 0x000fe20008000000 */
[----:B------:R-:W-:Y:S01]  /*31d0*/  UMOV UR14, URZ ;  /* 0x000000ff000e7c82 */ /* 0x000fe20008000000 */
[----:B---3--:R-:W-:Y:S01]  /*31e0*/  ULEA UR17, UR4, UR17, 0x18 ;  /* 0x0000001104117291 */ /* 0x008fe2000f8ec0ff */
[----:B------:R-:W-:Y:S01]  /*31f0*/  UMOV UR26, 0x0 ;  /* 0x00000000001a7882 */ /* 0x000fe20000000000 */
[----:B------:R-:W-:-:S02]  /*3200*/  UMOV UR27, 0x4200010 ;  /* 0x04200010001b7882 */ /* 0x000fc40000000000 */
[----:B------:R-:W-:Y:S02]  /*3210*/  UIADD3 UR6, UPT, UPT, UR17, 0x4400, URZ ;  /* 0x0000440011067890 */ /* 0x000fe4000fffe0ff */
[----:B------:R-:W-:Y:S02]  /*3220*/  UIADD3 UR7, UPT, UPT, UR17, 0x9400, URZ ;  /* 0x0000940011077890 */ /* 0x000fe4000fffe0ff */
[----:B----4-:R-:W-:Y:S01]  /*3230*/  UIADD3 UR5, UPT, UPT, UR5, 0x3f, URZ ;  /* 0x0000003f05057890 */ /* 0x010fe2000fffe0ff */
[----:B--2---:R-:W2:Y:S01]  /*3240*/  LDS R0, [UR17+0x130] ;  /* 0x00013011ff007984 */ /* 0x004ea20008000800 */
[----:B------:R-:W-:Y:S02]  /*3250*/  USHF.R.U32.HI UR6, URZ, 0x4, UR6 ;  /* 0x00000004ff067899 */ /* 0x000fe40008011606 */
[----:B------:R-:W-:Y:S02]  /*3260*/  USHF.R.S32.HI UR4, URZ, 0x1f, UR5 ;  /* 0x0000001fff047899 */ /* 0x000fe40008011405 */
[----:B------:R-:W-:-:S02]  /*3270*/  ULOP3.LUT UR6, UR6, 0x3fff, URZ, 0xc0, !UPT ;  /* 0x00003fff06067892 */ /* 0x000fc4000f8ec0ff */
[----:B------:R-:W-:Y:S02]  /*3280*/  ULEA.HI UR4, UR4, UR5, URZ, 0x6 ;  /* 0x0000000504047291 */ /* 0x000fe4000f8f30ff */
[----:B------:R-:W-:Y:S02]  /*3290*/  USHF.R.U32.HI UR5, URZ, 0x4, UR7 ;  /* 0x00000004ff057899 */ /* 0x000fe40008011607 */
[----:B------:R-:W-:Y:S02]  /*32a0*/  USHF.R.S32.HI UR28, URZ, 0x6, UR4 ;  /* 0x00000006ff1c7899 */ /* 0x000fe40008011404 */
[----:B------:R-:W-:Y:S02]  /*32b0*/  ULOP3.LUT UR5, UR5, 0x3fff, URZ, 0xc0, !UPT ;  /* 0x00003fff05057892 */ /* 0x000fe4000f8ec0ff */
[----:B------:R-:W-:Y:S02]  /*32c0*/  UISETP.LT.AND UP0, UPT, UR28, 0x1, UPT ;  /* 0x000000011c00788c */ /* 0x000fe4000bf01270 */
[----:B------:R-:W-:-:S02]  /*32d0*/  ULOP3.LUT UR20, UR6, 0x10000, URZ, 0xfc, !UPT ;  /* 0x0001000006147892 */ /* 0x000fc4000f8efcff */
[----:B------:R-:W-:Y:S02]  /*32e0*/  USEL UR29, UR28, 0x1, !UP0 ;  /* 0x000000011c1d7887 */ /* 0x000fe4000c000000 */
[----:B------:R-:W-:Y:S02]  /*32f0*/  ULOP3.LUT UR21, UR5, 0x10000, URZ, 0xfc, !UPT ;  /* 0x0001000005157892 */ /* 0x000fe4000f8efcff */
[----:B------:R-:W-:Y:S02]  /*3300*/  UIADD3 UR29, UPT, UPT, -UR29, URZ, URZ ;  /* 0x000000ff1d1d7290 */ /* 0x000fe4000fffe1ff */
[----:B-1----:R-:W-:Y:S01]  /*3310*/  UISETP.GE.AND UP4, UPT, UR8, 0x1, UPT ;  /* 0x000000010800788c */ /* 0x002fe2000bf86270 */
[----:B------:R-:W-:Y:S01]  /*3320*/  UMOV UR24, 0x0 ;  /* 0x0000000000187882 */ /* 0x000fe20000000000 */
[----:B------:R-:W-:Y:S01]  /*3330*/  UMOV UR25, 0x4200010 ;  /* 0x0420001000197882 */ /* 0x000fe20000000000 */
[----:B--2---:R-:W-:-:S15]  /*3340*/  R2UR UR30, R0 ;  /* 0x00000000001e72ca */ /* 0x004fde00000e0000 */
.L_x_67:
[----:B------:R-:W-:Y:S02]  /*3350*/  LEA R0, R10, UR17, 0x3 ;  /* 0x000000110a007c11 */ /* 0x000fe4000f8e18ff */
[----:B------:R-:W-:Y:S02]  /*3360*/  SHF.L.U32 R5, R9, 0x1f, RZ ;  /* 0x0000001f09057819 */ /* 0x000fe400000006ff */
[----:B------:R-:W-:Y:S01]  /*3370*/  PLOP3.LUT P0, PT, PT, PT, UP4, 0x80, 0x8 ;  /* 0x000000000008781c */ /* 0x000fe20003f0f048 */
[----:B------:R-:W-:Y:S01]  /*3380*/  VIADD R3, R0, 0x90 ;  /* 0x0000009000037836 */ /* 0x000fe20000000000 */
[----:B-1----:R-:W1:Y:S02]  /*3390*/  SYNCS.PHASECHK.TRANS64.TRYWAIT P1, [R0+URZ+0x80], R5 ;  /* 0x00008005000075a7 */ /* 0x002e6400080211ff */
[----:B-1-3--:R-:W-:Y:S09]  /*33a0*/  @!P1 BRA `(.L_x_61) ;  /* 0x0000004800449947 */ /* 0x00aff20003800000 */
.L_x_130:
[----:B------:R-:W-:Y:S01]  /*33b0*/  LEA R4, R10, UR17, 0x4 ;  /* 0x000000110a047c11 */ /* 0x000fe2000f8e20ff */
[----:B------:R-:W-:Y:S01]  /*33c0*/  @UP4 ULEA UR4, UR14, UR17, 0x3 ;  /* 0x000000110e044291 */ /* 0x000fe2000f8e18ff */
[----:B------:R-:W-:Y:S01]  /*33d0*/  PLOP3.LUT P2, PT, PT, PT, PT, 0x80, 0x8 ;  /* 0x000000000008781c */ /* 0x000fe20003f4f070 */
[----:B------:R-:W-:Y:S01]  /*33e0*/  ULEA UR23, UR22, UR17, 0x3 ;  /* 0x0000001116177291 */ /* 0x000fe2000f8e18ff */
[----:B------:R-:W-:Y:S02]  /*33f0*/  PRMT R3, RZ, 0x654, R3 ;  /* 0x00000654ff037816 */ /* 0x000fe40000000003 */
[----:B-1----:R-:W1:Y:S01]  /*3400*/  LDS.128 R4, [R4+0x110] ;  /* 0x0001100004047984 */ /* 0x002e620000000c00 */
[----:B------:R-:W-:Y:S02]  /*3410*/  @P0 SHF.L.U32 R2, R8, 0x1f, RZ ;  /* 0x0000001f08020819 */ /* 0x000fe400000006ff */
[----:B------:R-:W-:Y:S01]  /*3420*/  SHF.L.U32 R0, R11, 0x1f, RZ ;  /* 0x0000001f0b007819 */ /* 0x000fe200000006ff */
[----:B------:R-:W-:Y:S01]  /*3430*/  @!PT LDS RZ, [RZ] ;  /* 0x00000000fffff984 */ /* 0x000fe20000000800 */
[----:B------:R-:W-:Y:S01]  /*3440*/  @!PT LDS RZ, [RZ] ;  /* 0x00000000fffff984 */ /* 0x000fe20000000800 */
[----:B------:R-:W-:Y:S01]  /*3450*/  @!PT LDS RZ, [RZ] ;  /* 0x00000000fffff984 */ /* 0x000fe20000000800 */
[----:B------:R-:W-:Y:S01]  /*3460*/  @!PT LDS RZ, [RZ] ;  /* 0x00000000fffff984 */ /* 0x000fe20000000800 */
[----:B------:R2:W-:Y:S06]  /*3470*/  MEMBAR.ALL.CTA ;  /* 0x0000000000007992 */ /* 0x0005ec0000008000 */
[----:B--2---:R-:W2:Y:S02]  /*3480*/  FENCE.VIEW.ASYNC.S ;  /* 0x00000000000073c6 */ /* 0x004ea40000000000 */
[----:B--2---:R2:W-:Y:S01]  /*3490*/  SYNCS.ARRIVE.TRANS64.RED.A1T0 RZ, [R3+URZ], RZ ;  /* 0x000000ff03ff79a7 */ /* 0x0045e200081004ff */
[----:B------:R2:W3:Y:S01]  /*34a0*/  @P0 SYNCS.PHASECHK.TRANS64.TRYWAIT P2, [UR4], R2 ;  /* 0x00000002ff0005a7 */ /* 0x0004e20008041104 */
[----:B------:R-:W-:Y:S01]  /*34b0*/  ULEA.HI UR4, UR22, UR22, URZ, 0x1 ;  /* 0x0000001616047291 */ /* 0x000fe2000f8f08ff */
[----:B-1----:R-:W-:-:S03]  /*34c0*/  LOP3.LUT P1, RZ, R6, 0x1, RZ, 0xc0, !PT ;  /* 0x0000000106ff7812 */ /* 0x002fc6000782c0ff */
[----:B------:R-:W-:Y:S02]  /*34d0*/  USHF.L.U32 UR18, UR4, 0x6, URZ ;  /* 0x0000000604127899 */ /* 0x000fe400080006ff */
[----:B------:R-:W-:Y:S02]  /*34e0*/  ULOP3.LUT UR4, UR4, 0xffe, URZ, 0xc0, !UPT ;  /* 0x00000ffe04047892 */ /* 0x000fe4000f8ec0ff */
[----:B------:R-:W-:Y:S02]  /*34f0*/  ULOP3.LUT UR18, UR18, 0xffffff80, URZ, 0xc0, !UPT ;  /* 0xffffff8012127892 */ /* 0x000fe4000f8ec0ff */
[----:B------:R-:W-:Y:S02]  /*3500*/  UIADD3 UR4, UPT, UPT, -UR4, UR22, URZ ;  /* 0x0000001604047290 */ /* 0x000fe4000fffe1ff */
[----:B------:R-:W-:Y:S01]  /*3510*/  UIADD3 UR18, UPT, UPT, UR30, UR18, URZ ;  /* 0x000000121e127290 */ /* 0x000fe2000fffe0ff */
[----:B------:R-:W1:Y:S03]  /*3520*/  SYNCS.PHASECHK.TRANS64.TRYWAIT P0, [UR23+0xc0], R0 ;  /* 0x0000c000ff0075a7 */ /* 0x000e660008001117 */
[----:B------:R-:W-:Y:S01]  /*3530*/  ULEA UR18, UR4, UR18, 0x14 ;  /* 0x0000001204127291 */ /* 0x000fe2000f8ea0ff */
[----:B-123--:R-:W-:Y:S11]  /*3540*/  @!P0 BRA `(.L_x_62) ;  /* 0x0000004400f08947 */ /* 0x00eff60003800000 */
.L_x_132:
[----:B------:R-:W-:Y:S01]  /*3550*/  IADD3 R10, PT, PT, R10, 0x1, RZ ;  /* 0x000000010a0a7810 */ /* 0x000fe20007ffe0ff */
[----:B------:R-:W-:Y:S06]  /*3560*/  BRA.U !UP4, `(.L_x_63) ;  /* 0x000000010c987547 */ /* 0x000fec000b800000 */
[----:B------:R-:W-:Y:S01]  /*3570*/  UPLOP3.LUT UP2, UPT, UPT, UPT, UPT, 0x40, 0x4 ;  /* 0x000000000004789c */ /* 0x000fe20003f4e870 */
[----:B------:R-:W-:Y:S01]  /*3580*/  UMOV UR16, UR29 ;  /* 0x0000001d00107c82 */ /* 0x000fe20008000000 */
[----:B------:R-:W-:Y:S01]  /*3590*/  UMOV UR15, UR28 ;  /* 0x0000001c000f7c82 */ /* 0x000fe20008000000 */
[----:B------:R-:W-:-:S08]  /*35a0*/  UMOV UR6, UR14 ;  /* 0x0000000e00067c82 */ /* 0x000fd00008000000 */
.L_x_66:
[----:B------:R-:W-:Y:S02]  /*35b0*/  UIADD3 UR16, UPT, UPT, UR16, 0x1, URZ ;  /* 0x0000000110107890 */ /* 0x000fe4000fffe0ff */
[----:B--2---:R-:W-:Y:S02]  /*35c0*/  ULEA UR5, UR6, UR17, 0x3 ;  /* 0x0000001106057291 */ /* 0x004fe4000f8e18ff */
[----:B------:R-:W-:Y:S01]  /*35d0*/  UISETP.NE.AND UP3, UPT, UR16, URZ, UPT ;  /* 0x000000ff1000728c */ /* 0x000fe2000bf65270 */
[----:B---3--:R-:W-:Y:S10]  /*35e0*/  @P2 BRA `(.L_x_64) ;  /* 0x00000000000c2947 */ /* 0x008ff40003800000 */
[----:B-1----:R-:W-:Y:S04]  /*35f0*/  SHF.L.U32 R3, R8, 0x1f, RZ ;  /* 0x0000001f08037819 */ /* 0x002fe800000006ff */
[----:B------:R-:W1:Y:S02]  /*3600*/  SYNCS.PHASECHK.TRANS64.TRYWAIT P0, [UR5], R3 ;  /* 0x00000003ff0075a7 */ /* 0x000e640008001105 */
[----:B-1----:R-:W-:Y:S05]  /*3610*/  @!P0 BRA `(.L_x_65) ;  /* 0x0000004400d48947 */ /* 0x002fea0003800000 */
.L_x_64:
[----:B------:R-:W-:Y:S01]  /*3620*/  UISETP.NE.AND UP0, UPT, UR15, 0x1, UPT ;  /* 0x000000010f00788c */ /* 0x000fe2000bf05270 */
[----:B------:R-:W-:Y:S01]  /*3630*/  PLOP3.LUT P2, PT, PT, PT, PT, 0x80, 0x8 ;  /* 0x000000000008781c */ /* 0x000fe20003f4f070 */
[----:B------:R-:W-:Y:S02]  /*3640*/  UIADD3 UR4, UPT, UPT, UR6, 0x1, URZ ;  /* 0x0000000106047890 */ /* 0x000fe4000fffe0ff */
[----:B------:R-:W-:Y:S02]  /*3650*/  ULEA UR12, UR6, UR21, 0x9 ;  /* 0x00000015060c7291 */ /* 0x000fe4000f8e48ff */
[----:B------:R-:W-:Y:S01]  /*3660*/  UISETP.NE.AND UP1, UPT, UR4, 0x5, UPT ;  /* 0x000000050400788c */ /* 0x000fe2000bf25270 */
[----:B------:R-:W-:Y:S01]  /*3670*/  PLOP3.LUT P0, PT, PT, PT, UP0, 0x80, 0x8 ;  /* 0x000000000008781c */ /* 0x000fe20003f0f008 */
[----:B------:R-:W-:Y:S02]  /*3680*/  UIADD3 UR10, UPT, UPT, UR12, 0x2, URZ ;  /* 0x000000020c0a7890 */ /* 0x000fe4000fffe0ff */
[----:B------:R-:W-:Y:S02]  /*3690*/  USEL UR7, URZ, 0x1, UP1 ;  /* 0x00000001ff077887 */ /* 0x000fe40008800000 */
[----:B------:R-:W-:Y:S02]  /*36a0*/  USEL UR14, UR4, URZ, UP1 ;  /* 0x000000ff040e7287 */ /* 0x000fe40008800000 */
[----:B------:R-:W-:Y:S02]  /*36b0*/  UIADD3 UR15, UPT, UPT, UR15, -0x1, URZ ;  /* 0xffffffff0f0f7890 */ /* 0x000fe4000fffe0ff */
[----:B------:R-:W-:Y:S01]  /*36c0*/  @UP0 ULEA UR4, UR14, UR17, 0x3 ;  /* 0x000000110e040291 */ /* 0x000fe2000f8e18ff */
[----:B------:R-:W-:Y:S01]  /*36d0*/  LOP3.LUT R8, R8, UR7, RZ, 0x3c, !PT ;  /* 0x0000000708087c12 */ /* 0x000fe2000f8e3cff */
[----:B------:R-:W-:Y:S01]  /*36e0*/  UIADD3 UR7, UPT, UPT, UR5, 0x28, URZ ;  /* 0x0000002805077890 */ /* 0x000fe2000fffe0ff */
[----:B------:R-:W-:Y:S02]  /*36f0*/  UMOV UR13, 0x80004020 ;  /* 0x80004020000d7882 */ /* 0x000fe40000000000 */
[----:B-1----:R-:W-:Y:S01]  /*3700*/  @P0 SHF.L.U32 R0, R8, 0x1f, RZ ;  /* 0x0000001f08000819 */ /* 0x002fe200000006ff */
[----:B------:R-:W-:Y:S01]  /*3710*/  UMOV UR5, 0x80004020 ;  /* 0x8000402000057882 */ /* 0x000fe20000000000 */
[----:B------:R-:W-:Y:S01]  /*3720*/  UMOV UR11, 0x80004020 ;  /* 0x80004020000b7882 */ /* 0x000fe20000000000 */
[----:B------:R-:W-:Y:S01]  /*3730*/  UMOV UR9, 0x80004020 ;  /* 0x8000402000097882 */ /* 0x000fe20000000000 */
[----:B------:R2:W3:Y:S01]  /*3740*/  @P0 SYNCS.PHASECHK.TRANS64.TRYWAIT P2, [UR4], R0 ;  /* 0x00000000ff0005a7 */ /* 0x0004e20008041104 */
[----:B------:R-:W-:Y:S03]  /*3750*/  ULEA UR4, UR6, UR20, 0x8 ;  /* 0x0000001406047291 */ /* 0x000fe6000f8e40ff */
[----:B------:R-:W-:Y:S01]  /*3760*/  UMOV UR6, UR14 ;  /* 0x0000000e00067c82 */ /* 0x000fe20008000000 */
[----:B------:R-:W-:Y:S05]  /*3770*/  UIADD3 UR8, UPT, UPT, UR4, 0x2, URZ ;  /* 0x0000000204087890 */ /* 0x000fea000fffe0ff */
[----:B------:R2:W-:Y:S01]  /*3780*/  UTCQMMA gdesc[UR4], gdesc[UR12], tmem[UR18], tmem[UR26], idesc[UR27], UP2 ;  /* 0x00ff1a0c040075ea */ /* 0x0005e20009000312 */
[----:B------:R-:W-:Y:S03]  /*3790*/  UPLOP3.LUT UP2, UPT, UPT, UPT, UPT, 0x80, 0x8 ;  /* 0x000000000008789c */ /* 0x000fe60003f4f070 */
[----:B------:R2:W-:Y:S01]  /*37a0*/  UTCQMMA gdesc[UR8], gdesc[UR10], tmem[UR18], tmem[UR24], idesc[UR25], UPT ;  /* 0x00ff180a080075ea */ /* 0x0005e2000b800312 */
[----:B------:R2:W-:Y:S01]  /*37b0*/  UTCBAR.MULTICAST [UR7], URZ, UR19 ;  /* 0x000000ff070073e9 */ /* 0x0005e20008000813 */
[----:B------:R-:W-:Y:S06]  /*37c0*/  BRA.U UP3, `(.L_x_66) ;  /* 0xfffffffd03787547 */ /* 0x000fec000b83ffff */
.L_x_63:
[----:B--2---:R-:W-:Y:S01]  /*37d0*/  UIADD3 UR4, UPT, UPT, UR22, 0x1, URZ ;  /* 0x0000000116047890 */ /* 0x004fe2000fffe0ff */
[C---:B------:R-:W-:Y:S01]  /*37e0*/  ISETP.NE.AND P0, PT, R10.reuse, 0x2, PT ;  /* 0x000000020a00780c */ /* 0x040fe20003f05270 */
[----:B------:R-:W-:Y:S02]  /*37f0*/  UIADD3 UR5, UPT, UPT, UR23, 0xa0, URZ ;  /* 0x000000a017057890 */ /* 0x000fe4000fffe0ff */
[----:B------:R-:W-:Y:S01]  /*3800*/  UISETP.NE.AND UP0, UPT, UR4, 0x4, UPT ;  /* 0x000000040400788c */ /* 0x000fe2000bf05270 */
[----:B-1----:R-:W-:Y:S02]  /*3810*/  SEL R0, RZ, 0x1, P0 ;  /* 0x00000001ff007807 */ /* 0x002fe40000000000 */
[----:B------:R-:W-:Y:S01]  /*3820*/  SEL R10, R10, RZ, P0 ;  /* 0x000000ff0a0a7207 */ /* 0x000fe20000000000 */
[----:B------:R-:W-:Y:S01]  /*3830*/  USEL UR6, URZ, 0x1, UP0 ;  /* 0x00000001ff067887 */ /* 0x000fe20008000000 */
[----:B------:R-:W-:Y:S01]  /*3840*/  LOP3.LUT R9, R9, R0, RZ, 0x3c, !PT ;  /* 0x0000000009097212 */ /* 0x000fe200078e3cff */
[----:B------:R-:W-:Y:S01]  /*3850*/  USEL UR22, UR4, URZ, UP0 ;  /* 0x000000ff04167287 */ /* 0x000fe20008000000 */
[----:B------:R1:W-:Y:S03]  /*3860*/  UTCBAR [UR5], URZ ;  /* 0x000000ff050073e9 */ /* 0x0003e600080000ff */
[----:B------:R-:W-:Y:S01]  /*3870*/  LOP3.LUT R11, R11, UR6, RZ, 0x3c, !PT ;  /* 0x000000060b0b7c12 */ /* 0x000fe2000f8e3cff */
[----:B------:R-:W-:Y:S07]  /*3880*/  @P1 BRA `(.L_x_67) ;  /* 0xfffffff800b01947 */ /* 0x000fee000383ffff */
[----:B------:R-:W2:Y:S01]  /*3890*/  S2UR UR8, SR_CgaCtaId ;  /* 0x00000000000879c3 */ /* 0x000ea20000008800 */
[----:B------:R-:W-:Y:S01]  /*38a0*/  ELECT P0, URZ, PT ;  /* 0x0000000000ff782f */ /* 0x000fe20003800000 */
[----:B------:R-:W-:Y:S01]  /*38b0*/  IMAD.MOV.U32 R0, RZ, RZ, 0x1 ;  /* 0x00000001ff007424 */ /* 0x000fe200078e00ff */
[----:B------:R-:W-:Y:S01]  /*38c0*/  UIADD3 UR17, UPT, UPT, UR17, 0xc0, URZ ;  /* 0x000000c011117890 */ /* 0x000fe2000fffe0ff */
[----:B------:R-:W-:Y:S01]  /*38d0*/  SHF.L.U32 R3, R11, 0x1f, RZ ;  /* 0x0000001f0b037819 */ /* 0x000fe200000006ff */
[----:B------:R-:W-:-:S03]  /*38e0*/  UMOV UR4, 0x40 ;  /* 0x0000004000047882 */ /* 0x000fc60000000000 */
[----:B------:R-:W-:Y:S01]  /*38f0*/  UVIRTCOUNT.DEALLOC.SMPOOL 0x80 ;  /* 0x000000800000784c */ /* 0x000fe20000000000 */
[----:B--2---:R-:W-:Y:S02]  /*3900*/  ULEA UR8, UR8, UR4, 0x18 ;  /* 0x0000000408087291 */ /* 0x004fe4000f8ec0ff */
[----:B------:R-:W-:-:S07]  /*3910*/  ULEA UR4, UR22, UR17, 0x3 ;  /* 0x0000001116047291 */ /* 0x000fce000f8e18ff */
[----:B------:R2:W-:Y:S02]  /*3920*/  @P0 STS.U8 [UR8+0x1c], R0 ;  /* 0x00001c00ff000988 */ /* 0x0005e40008000008 */
[----:B------:R-:W4:Y:S02]  /*3930*/  SYNCS.PHASECHK.TRANS64.TRYWAIT P0, [UR4], R3 ;  /* 0x00000003ff0075a7 */ /* 0x000f240008001104 */
[----:B--2-4-:R-:W-:Y:S05]  /*3940*/  @!P0 BRA `(.L_x_68) ;  /* 0x0000004400208947 */ /* 0x014fea0003800000 */
.L_x_135:
[----:B------:R-:W-:-:S04]  /*3950*/  UIADD3 UR4, UPT, UPT, UR22, 0x1, URZ ;  /* 0x0000000116047890 */ /* 0x000fc8000fffe0ff */
[----:B------:R-:W-:-:S04]  /*3960*/  UISETP.NE.AND UP0, UPT, UR4, 0x4, UPT ;  /* 0x000000040400788c */ /* 0x000fc8000bf05270 */
[----:B------:R-:W-:Y:S02]  /*3970*/  USEL UR6, URZ, 0x1, UP0 ;  /* 0x00000001ff067887 */ /* 0x000fe40008000000 */
[----:B------:R-:W-:-:S04]  /*3980*/  USEL UR4, UR4, URZ, UP0 ;  /* 0x000000ff04047287 */ /* 0x000fc80008000000 */
[----:B-1----:R-:W-:Y:S01]  /*3990*/  ULEA UR5, UR4, UR17, 0x3 ;  /* 0x0000001104057291 */ /* 0x002fe2000f8e18ff */
[----:B------:R-:W-:-:S04]  /*39a0*/  LOP3.LUT R2, R11, UR6, RZ, 0x3c, !PT ;  /* 0x000000060b027c12 */ /* 0x000fc8000f8e3cff */
[----:B--2---:R-:W-:-:S04]  /*39b0*/  SHF.L.U32 R3, R2, 0x1f, RZ ;  /* 0x0000001f02037819 */ /* 0x004fc800000006ff */
[----:B------:R-:W1:Y:S02]  /*39c0*/  SYNCS.PHASECHK.TRANS64.TRYWAIT P0, [UR5], R3 ;  /* 0x00000003ff0075a7 */ /* 0x000e640008001105 */
[----:B-1----:R-:W-:Y:S05]  /*39d0*/  @!P0 BRA `(.L_x_69) ;  /* 0x0000004400148947 */ /* 0x002fea0003800000 */
.L_x_137:
        /* <DEDUP_REMOVED lines=9> */
.L_x_139:
[----:B------:R-:W-:-:S04]  /*3a70*/  UIADD3 UR4, UPT, UPT, UR4, 0x1, URZ ;  /* 0x0000000104047890 */ /* 0x000fc8000fffe0ff */
[----:B------:R-:W-:-:S04]  /*3a80*/  UISETP.NE.AND UP0, UPT, UR4, 0x4, UPT ;  /* 0x000000040400788c */ /* 0x000fc8000bf05270 */
[----:B------:R-:W-:Y:S02]  /*3a90*/  USEL UR5, URZ, 0x1, UP0 ;  /* 0x00000001ff057887 */ /* 0x000fe40008000000 */
[----:B------:R-:W-:-:S04]  /*3aa0*/  USEL UR4, UR4, URZ, UP0 ;  /* 0x000000ff04047287 */ /* 0x000fc80008000000 */
[----:B------:R-:W-:Y:S01]  /*3ab0*/  ULEA UR4, UR4, UR17, 0x3 ;  /* 0x0000001104047291 */ /* 0x000fe2000f8e18ff */
[----:B-1----:R-:W-:-:S04]  /*3ac0*/  LOP3.LUT R3, R2, UR5, RZ, 0x3c, !PT ;  /* 0x0000000502037c12 */ /* 0x002fc8000f8e3cff */
[----:B------:R-:W-:-:S04]  /*3ad0*/  SHF.L.U32 R3, R3, 0x1f, RZ ;  /* 0x0000001f03037819 */ /* 0x000fc800000006ff */
[----:B------:R-:W1:Y:S02]  /*3ae0*/  SYNCS.PHASECHK.TRANS64.TRYWAIT P0, [UR4], R3 ;  /* 0x00000003ff0075a7 */ /* 0x000e640008001104 */
[----:B-1----:R-:W-:Y:S05]  /*3af0*/  @!P0 BRA `(.L_x_71) ;  /* 0x0000004000fc8947 */ /* 0x002fea0003800000 */
.L_x_141:
[----:B------:R-:W-:Y:S01]  /*3b00*/  NOP ;  /* 0x0000000000007918 */ /* 0x000fe20000000000 */
[----:B-1----:R-:W1:Y:S01]  /*3b10*/  LDS R0, [UR8+0x14] ;  /* 0x00001408ff007984 */ /* 0x002e620008000800 */
[----:B------:R-:W-:Y:S01]  /*3b20*/  ULOP3.LUT UR4, UR30, 0xffff, URZ, 0xc0, !UPT ;  /* 0x0000ffff1e047892 */ /* 0x000fe2000f8ec0ff */
[----:B------:R-:W-:Y:S01]  /*3b30*/  UMOV UR5, 0xffff ;  /* 0x0000ffff00057882 */ /* 0x000fe20000000000 */
[----:B------:R-:W-:Y:S02]  /*3b40*/  UMOV UR6, 0x1 ;  /* 0x0000000100067882 */ /* 0x000fe40000000000 */
[----:B------:R-:W-:-:S04]  /*3b50*/  USHF.R.U32.HI UR4, URZ, 0x5, UR4 ;  /* 0x00000005ff047899 */ /* 0x000fc80008011604 */
[----:B------:R-:W-:Y:S02]  /*3b60*/  USHF.L.U32 UR5, UR5, UR4, URZ ;  /* 0x0000000405057299 */ /* 0x000fe400080006ff */
[----:B------:R-:W-:-:S04]  /*3b70*/  USHF.L.U32 UR4, UR6, UR4, URZ ;  /* 0x0000000406047299 */ /* 0x000fc800080006ff */
[----:B-1----:R-:W-:-:S04]  /*3b80*/  LOP3.LUT R0, R0, UR5, RZ, 0xc0, !PT ;  /* 0x0000000500007c12 */ /* 0x002fc8000f8ec0ff */
[----:B------:R-:W-:-:S13]  /*3b90*/  ISETP.NE.AND P0, PT, R0, UR5, PT ;  /* 0x0000000500007c0c */ /* 0x000fda000bf05270 */
[----:B------:R-:W-:Y:S05]  /*3ba0*/  @P0 BRA `(.L_x_72) ;  /* 0x0000000000580947 */ /* 0x000fea0003800000 */
[----:B------:R-:W1:Y:S02]  /*3bb0*/  LDS R0, [UR8+0x18] ;  /* 0x00001808ff007984 */ /* 0x000e640008000800 */
[----:B-1----:R-:W-:-:S04]  /*3bc0*/  LOP3.LUT R0, R0, UR4, RZ, 0xc0, !PT ;  /* 0x0000000400007c12 */ /* 0x002fc8000f8ec0ff */
[----:B------:R-:W-:-:S13]  /*3bd0*/  ISETP.NE.AND P0, PT, R0, UR4, PT ;  /* 0x0000000400007c0c */ /* 0x000fda000bf05270 */
[----:B------:R-:W-:Y:S05]  /*3be0*/  @P0 BRA `(.L_x_73) ;  /* 0x00000000003c0947 */ /* 0x000fea0003800000 */
[----:B------:R-:W1:Y:S01]  /*3bf0*/  S2R R2, SR_LANEID ;  /* 0x0000000000027919 */ /* 0x000e620000000000 */
[----:B------:R-:W-:Y:S01]  /*3c00*/  ULOP3.LUT UR5, URZ, UR5, URZ, 0x33, !UPT ;  /* 0x00000005ff057292 */ /* 0x000fe2000f8e33ff */
[----:B------:R-:W-:Y:S01]  /*3c10*/  LOP3.LUT R4, RZ, UR4, RZ, 0x33, !PT ;  /* 0x00000004ff047c12 */ /* 0x000fe2000f8e33ff */
[----:B------:R-:W-:Y:S02]  /*3c20*/  VOTEU.ANY UR4, UPT, PT ;  /* 0x0000000000047886 */ /* 0x000fe400038e0100 */
[----:B------:R-:W-:Y:S01]  /*3c30*/  UFLO.U32 UR4, UR4 ;  /* 0x00000004000472bd */ /* 0x000fe200080e0000 */
[----:B------:R-:W2:Y:S01]  /*3c40*/  REDUX UR6, R4 ;  /* 0x00000000040673c4 */ /* 0x000ea20000000000 */
[----:B------:R-:W-:-:S06]  /*3c50*/  IMAD.U32 R0, RZ, RZ, UR5 ;  /* 0x00000005ff007e24 */ /* 0x000fcc000f8e00ff */
[----:B------:R4:W-:Y:S01]  /*3c60*/  UTCATOMSWS.AND URZ, UR5 ;  /* 0x0000000500ff79e3 */ /* 0x0009e20008000000 */
[----:B------:R-:W3:Y:S01]  /*3c70*/  REDUX UR7, R0 ;  /* 0x00000000000773c4 */ /* 0x000ee20000000000 */
[----:B-1----:R-:W-:Y:S01]  /*3c80*/  ISETP.EQ.U32.AND P0, PT, R2, UR4, PT ;  /* 0x0000000402007c0c */ /* 0x002fe2000bf02070 */
[----:B--2---:R-:W-:Y:S01]  /*3c90*/  IMAD.U32 R2, RZ, RZ, UR6 ;  /* 0x00000006ff027e24 */ /* 0x004fe2000f8e00ff */
[----:B---3--:R-:W-:-:S11]  /*3ca0*/  MOV R3, UR7 ;  /* 0x0000000700037c02 */ /* 0x008fd60008000f00 */
[----:B------:R4:W-:Y:S04]  /*3cb0*/  @P0 ATOMS.AND RZ, [UR8+0x14], R3 ;  /* 0x00001403ffff098c */ /* 0x0009e8000a800008 */
[----:B------:R4:W-:Y:S01]  /*3cc0*/  @P0 ATOMS.AND RZ, [UR8+0x18], R2 ;  /* 0x00001802ffff098c */ /* 0x0009e2000a800008 */
[----:B------:R-:W-:Y:S05]  /*3cd0*/  BRA `(.L_x_74) ;  /* 0x0000000000147947 */ /* 0x000fea0003800000 */
.L_x_73:
[----:B------:R-:W-:Y:S02]  /*3ce0*/  MOV R2, 0x3d00 ;  /* 0x00003d0000027802 */ /* 0x000fe40000000f00 */
[----:B---3-5:R-:W-:Y:S05]  /*3cf0*/  CALL.REL.NOINC `($__internal_0_$__cuda_sm10x_tcgen05_guardrail_trap_col_being_dealloced_not_returned_by_alloc) ;  /* 0x0000004400587944 */ /* 0x028fea0003c00000 */
[----:B------:R-:W-:Y:S05]  /*3d00*/  BRA `(.L_x_74) ;  /* 0x0000000000087947 */ /* 0x000fea0003800000 */
.L_x_72:
[----:B------:R-:W-:Y:S02]  /*3d10*/  MOV R2, 0x3d30 ;  /* 0x00003d3000027802 */ /* 0x000fe40000000f00 */
[----:B---3-5:R-:W-:Y:S05]  /*3d20*/  CALL.REL.NOINC `($__internal_2_$__cuda_sm10x_tcgen05_guardrail_trap_unallocated_columns_being_dealloced) ;  /* 0x0000004400647944 */ /* 0x028fea0003c00000 */
.L_x_74:
[----:B------:R-:W-:Y:S01]  /*3d30*/  NOP ;  /* 0x0000000000007918 */ /* 0x000fe20000000000 */
[----:B----4-:R-:W-:Y:S05]  /*3d40*/  EXIT ;  /* 0x000000000000794d */ /* 0x010fea0003800000 */
.L_x_56:
[----:B------:R-:W-:-:S09]  /*3d50*/  UISETP.NE.OR UP0, UPT, UR18, 0x3, !UP3 ;  /* 0x000000031200788c */ /* 0x000fd2000df05670 */
[----:B------:R-:W-:Y:S05]  /*3d60*/  BRA.U UP0, `(.L_x_75) ;  /* 0x0000000d00ac7547 */ /* 0x000fea000b800000 */
[----:B------:R-:W2:Y:S01]  /*3d70*/  LDCU.64 UR4, c[0x0][0x888] ;  /* 0x00011100ff0477ac */ /* 0x000ea20008000a00 */
[----:B------:R-:W3:Y:S01]  /*3d80*/  S2UR UR10, SR_CgaCtaId ;  /* 0x00000000000a79c3 */ /* 0x000ee20000008800 */
[----:B------:R-:W-:Y:S02]  /*3d90*/  HFMA2 R9, -RZ, RZ, 0, 0 ;  /* 0x00000000ff097431 */ /* 0x000fe400000001ff */
[----:B------:R-:W-:Y:S01]  /*3da0*/  IMAD.MOV.U32 R11, RZ, RZ, 0x1 ;  /* 0x00000001ff0b7424 */ /* 0x000fe200078e00ff */
[----:B------:R-:W4:Y:S01]  /*3db0*/  LDCU UR31, c[0x0][0x370] ;  /* 0x00006e00ff1f77ac */ /* 0x000f220008000800 */
[----:B------:R-:W-:Y:S01]  /*3dc0*/  IMAD.MOV.U32 R10, RZ, RZ, RZ ;  /* 0x000000ffff0a7224 */ /* 0x000fe200078e00ff */
[----:B------:R-:W-:Y:S01]  /*3dd0*/  MOV R3, 0x1000 ;  /* 0x0000100000037802 */ /* 0x000fe20000000f00 */
[----:B------:R-:W4:Y:S01]  /*3de0*/  LDCU.128 UR32, c[0x0][0xb10] ;  /* 0x00016200ff2077ac */ /* 0x000f220008000c00 */
[----:B------:R-:W1:Y:S01]  /*3df0*/  LDC.64 R12, c[0x0][0x348] ;  /* 0x0000d200ff0c7b82 */ /* 0x000e620000000a00 */
[----:B------:R-:W3:Y:S01]  /*3e00*/  LDCU UR27, c[0x0][0x374] ;  /* 0x00006e80ff1b77ac */ /* 0x000ee20008000800 */
[----:B------:R-:W3:Y:S01]  /*3e10*/  LDCU.64 UR28, c[0x0][0x890] ;  /* 0x00011200ff1c77ac */ /* 0x000ee20008000a00 */
[----:B------:R-:W3:Y:S01]  /*3e20*/  LDCU UR15, c[0x0][0xb0c] ;  /* 0x00016180ff0f77ac */ /* 0x000ee20008000800 */
[----:B--2---:R-:W-:Y:S01]  /*3e30*/  UISETP.NE.U32.AND UP0, UPT, UR4, URZ, UPT ;  /* 0x000000ff0400728c */ /* 0x004fe2000bf05070 */
[----:B------:R-:W2:Y:S01]  /*3e40*/  LDCU UR43, c[0x0][0xb20] ;  /* 0x00016400ff2b77ac */ /* 0x000ea20008000800 */
[----:B------:R-:W2:Y:S01]  /*3e50*/  LDCU UR4, c[0x0][0xb30] ;  /* 0x00016600ff0477ac */ /* 0x000ea20008000800 */
[----:B------:R-:W-:Y:S01]  /*3e60*/  UMOV UR21, 0x400 ;  /* 0x0000040000157882 */ /* 0x000fe20000000000 */
[----:B----4-:R-:W-:-:S02]  /*3e70*/  UIMAD.WIDE.U32 UR6, UR31, UR32, URZ ;  /* 0x000000201f0672a5 */ /* 0x010fc4000f8e00ff */
[----:B---3--:R-:W-:Y:S02]  /*3e80*/  UIMAD.WIDE.U32 UR8, UR27, UR35, URZ ;  /* 0x000000231b0872a5 */ /* 0x008fe4000f8e00ff */
[----:B------:R-:W-:Y:S02]  /*3e90*/  ULEA UR21, UR10, UR21, 0x18 ;  /* 0x000000150a157291 */ /* 0x000fe4000f8ec0ff */
[----:B------:R-:W-:Y:S02]  /*3ea0*/  USEL UR37, URZ, 0x1, UP6 ;  /* 0x00000001ff257887 */ /* 0x000fe4000b000000 */
[----:B------:R-:W-:Y:S02]  /*3eb0*/  UISETP.NE.U32.AND UP6, UPT, UR28, URZ, UPT ;  /* 0x000000ff1c00728c */ /* 0x000fe4000bfc5070 */
[----:B------:R-:W-:Y:S02]  /*3ec0*/  UIADD3 UR38, UPT, UPT, UR21, 0x58, URZ ;  /* 0x0000005815267890 */ /* 0x000fe4000fffe0ff */
[----:B------:R-:W-:-:S02]  /*3ed0*/  UIADD3 UR17, UPT, UPT, UR21, 0x50, URZ ;  /* 0x0000005015117890 */ /* 0x000fc4000fffe0ff */
[----:B------:R-:W-:Y:S02]  /*3ee0*/  UISETP.NE.AND.EX UP5, UPT, UR5, URZ, UPT, UP0 ;  /* 0x000000ff0500728c */ /* 0x000fe4000bfa5300 */
[----:B------:R-:W-:Y:S01]  /*3ef0*/  UISETP.NE.AND UP0, UPT, UR42, 0x1, UPT ;  /* 0x000000012a00788c */ /* 0x000fe2000bf05270 */
[----:B------:R-:W-:Y:S01]  /*3f00*/  UMOV UR41, UR7 ;  /* 0x0000000700297c82 */ /* 0x000fe20008000000 */
[----:B------:R-:W-:Y:S01]  /*3f10*/  UMOV UR40, UR9 ;  /* 0x0000000900287c82 */ /* 0x000fe20008000000 */
[----:B------:R-:W-:Y:S02]  /*3f20*/  UISETP.NE.AND UP0, UPT, UR15, 0x1, UPT ;  /* 0x000000010f00788c */ /* 0x000fe4000bf05270 */
[----:B------:R-:W-:Y:S02]  /*3f30*/  UPLOP3.LUT UP4, UPT, UPT, UPT, UPT, 0x40, 0x4 ;  /* 0x000000000004789c */ /* 0x000fe40003f8e870 */
[----:B------:R-:W-:Y:S01]  /*3f40*/  UISETP.GE.AND UP2, UPT, UR42, 0x1, UPT ;  /* 0x000000012a00788c */ /* 0x000fe2000bf46270 */
[----:B------:R-:W3:Y:S01]  /*3f50*/  LDCU.64 UR22, c[0x0][0xb28] ;  /* 0x00016500ff1677ac */ /* 0x000ee20008000a00 */
[----:B------:R-:W-:-:S02]  /*3f60*/  UISETP.NE.AND.EX UP6, UPT, UR29, URZ, UPT, UP6 ;  /* 0x000000ff1d00728c */ /* 0x000fc4000bfc5360 */
[----:B------:R-:W-:Y:S02]  /*3f70*/  UPRMT UR38, UR10, 0x654, UR38 ;  /* 0x000006540a267896 */ /* 0x000fe40008000026 */
[----:B------:R-:W-:Y:S02]  /*3f80*/  UPRMT UR39, UR10, 0x654, UR17 ;  /* 0x000006540a277896 */ /* 0x000fe40008000011 */
[----:B------:R-:W-:Y:S02]  /*3f90*/  USHF.R.U32.HI UR41, URZ, UR33, UR41 ;  /* 0x00000021ff297299 */ /* 0x000fe40008011629 */
[----:B--2---:R-:W-:Y:S02]  /*3fa0*/  USHF.R.U32.HI UR40, URZ, UR43, UR40 ;  /* 0x0000002bff287299 */ /* 0x004fe40008011628 */
[----:B------:R-:W-:Y:S02]  /*3fb0*/  UISETP.NE.AND UP0, UPT, UR34, 0x1, UPT ;  /* 0x000000012200788c */ /* 0x000fe4000bf05270 */
[----:B-1----:R-:W-:-:S11]  /*3fc0*/  UISETP.NE.AND UP3, UPT, UR4, 0x1, UPT ;  /* 0x000000010400788c */ /* 0x002fd6000bf65270 */
.L_x_84:
[C---:B------:R-:W-:Y:S02]  /*3fd0*/  LEA R8, R10.reuse, UR21, 0x3 ;  /* 0x000000150a087c11 */ /* 0x040fe4000f8e18ff */
[----:B------:R-:W-:Y:S02]  /*3fe0*/  SHF.L.U32 R5, R9, 0x1f, RZ ;  /* 0x0000001f09057819 */ /* 0x000fe400000006ff */
[----:B------:R-:W-:Y:S02]  /*3ff0*/  LEA R6, R10, UR21, 0x4 ;  /* 0x000000150a067c11 */ /* 0x000fe4000f8e20ff */
[----:B-1----:R-:W1:Y:S02]  /*4000*/  SYNCS.PHASECHK.TRANS64.TRYWAIT P0, [R8+URZ+0x80], R5 ;  /* 0x00008005080075a7 */ /* 0x002e6400080011ff */
[----:B-1----:R-:W-:Y:S05]  /*4010*/  @!P0 BRA `(.L_x_76) ;  /* 0x0000003c00cc8947 */ /* 0x002fea0003800000 */
.L_x_142:
[----:B-1----:R-:W1:Y:S01]  /*4020*/  LDS.128 R4, [R6+0x110] ;  /* 0x0001100006047984 */ /* 0x002e620000000c00 */
[----:B------:R-:W-:Y:S01]  /*4030*/  UISETP.GE.AND UP0, UPT, UR42, 0x1, UPT ;  /* 0x000000012a00788c */ /* 0x000fe2000bf06270 */
[----:B------:R-:W-:Y:S01]  /*4040*/  @!PT LDS RZ, [RZ] ;  /* 0x00000000fffff984 */ /* 0x000fe20000000800 */
[----:B------:R-:W-:Y:S01]  /*4050*/  @!PT LDS RZ, [RZ] ;  /* 0x00000000fffff984 */ /* 0x000fe20000000800 */
[----:B------:R-:W-:Y:S01]  /*4060*/  @!PT LDS RZ, [RZ] ;  /* 0x00000000fffff984 */ /* 0x000fe20000000800 */
[----:B------:R-:W-:Y:S01]  /*4070*/  @!PT LDS RZ, [RZ] ;  /* 0x00000000fffff984 */ /* 0x000fe20000000800 */
[----:B------:R2:W-:Y:S06]  /*4080*/  MEMBAR.ALL.CTA ;  /* 0x0000000000007992 */ /* 0x0005ec0000008000 */
[----:B--2---:R-:W2:Y:S01]  /*4090*/  FENCE.VIEW.ASYNC.S ;  /* 0x00000000000073c6 */ /* 0x004ea20000000000 */
[----:B-1----:R-:W-:Y:S11]  /*40a0*/  LOP3.LUT P0, RZ, R6, 0x1, RZ, 0xc0, !PT ;  /* 0x0000000106ff7812 */ /* 0x002ff6000780c0ff */
[----:B------:R-:W-:Y:S02]  /*40b0*/  @!UPT UIADD3 URZ, UPT, UPT, URZ, URZ, URZ ;  /* 0x000000fffffff290 */ /* 0x000fe4000fffe0ff */
[----:B--2---:R-:W-:Y:S01]  /*40c0*/  VOTEU.ANY UP2, P0 ;  /* 0x0000000000ff7886 */ /* 0x004fe20000040100 */
[----:B------:R-:W-:Y:S11]  /*40d0*/  PLOP3.LUT P0, PT, PT, PT, UP2, 0x80, 0x8 ;  /* 0x000000000008781c */ /* 0x000ff60003f0f028 */
[----:B------:R-:W-:Y:S02]  /*40e0*/  @!UPT UIADD3 URZ, UPT, UPT, URZ, URZ, URZ ;  /* 0x000000fffffff290 */ /* 0x000fe4000fffe0ff */
[----:B------:R-:W-:Y:S02]  /*40f0*/  @P0 SHF.R.U32.HI R0, RZ, 0x10, R5 ;  /* 0x00000010ff000819 */ /* 0x000fe40000011605 */
[----:B------:R-:W-:Y:S02]  /*4100*/  @P0 MOV R2, R4 ;  /* 0x0000000400020202 */ /* 0x000fe40000000f00 */
[----:B------:R-:W-:Y:S01]  /*4110*/  @P0 R2UR UR4, R0 ;  /* 0x00000000000402ca */ /* 0x000fe200000e0000 */
[----:B------:R-:W-:Y:S01]  /*4120*/  VIADD R0, R8, 0x90 ;  /* 0x0000009008007836 */ /* 0x000fe20000000000 */
[----:B------:R-:W-:Y:S02]  /*4130*/  @P0 LOP3.LUT R4, R5, 0xffff, RZ, 0xc0, !PT ;  /* 0x0000ffff05040812 */ /* 0x000fe400078ec0ff */
[----:B------:R-:W-:Y:S02]  /*4140*/  @P0 R2UR UR6, R2 ;  /* 0x00000000020602ca */ /* 0x000fe400000e0000 */
[----:B------:R-:W-:Y:S02]  /*4150*/  PRMT R0, RZ, 0x654, R0 ;  /* 0x00000654ff007816 */ /* 0x000fe40000000000 */
[----:B------:R-:W-:Y:S02]  /*4160*/  @P0 R2UR UR5, R4 ;  /* 0x00000000040502ca */ /* 0x000fe400000e0000 */
[----:B------:R1:W-:Y:S03]  /*4170*/  SYNCS.ARRIVE.TRANS64.RED.A1T0 RZ, [R0+URZ], RZ ;  /* 0x000000ff00ff79a7 */ /* 0x0003e600081004ff */
[----:B------:R-:W-:Y:S04]  /*4180*/  @UP2 UMOV UR26, UR4 ;  /* 0x00000004001a2c82 */ /* 0x000fe80008000000 */
[----:B------:R-:W-:Y:S04]  /*4190*/  @UP2 UMOV UR14, UR6 ;  /* 0x00000006000e2c82 */ /* 0x000fe80008000000 */
[----:B------:R-:W-:Y:S01]  /*41a0*/  @UP2 UMOV UR13, UR5 ;  /* 0x00000005000d2c82 */ /* 0x000fe20008000000 */
[----:B------:R-:W-:Y:S05]  /*41b0*/  BRA.U !UP0, `(.L_x_77) ;  /* 0x0000000108c07547 */ /* 0x000fea000b800000 */
[----:B------:R-:W-:Y:S02]  /*41c0*/  UIMAD.WIDE.U32 UR8, UR13, UR35, URZ ;  /* 0x000000230d0872a5 */ /* 0x000fe4000f8e00ff */
[----:B------:R-:W-:Y:S02]  /*41d0*/  UP2UR UR12, UPR, URZ, 0x4 ;  /* 0x00000004ff0c7883 */ /* 0x000fe40008000000 */
[----:B------:R-:W-:Y:S02]  /*41e0*/  UISETP.NE.AND UP2, UPT, UR34, 0x1, UPT ;  /* 0x000000012200788c */ /* 0x000fe4000bf45270 */
[----:B------:R-:W-:Y:S02]  /*41f0*/  UIMAD.WIDE.U32 UR10, UR14, UR32, URZ ;  /* 0x000000200e0a72a5 */ /* 0x000fe4000f8e00ff */
[----:B------:R-:W-:Y:S02]  /*4200*/  USEL UR4, UR27, UR40, !UP2 ;  /* 0x000000281b047287 */ /* 0x000fe4000d000000 */
[----:B------:R-:W-:Y:S02]  /*4210*/  UISETP.NE.AND UP0, UPT, UR15, 0x1, UPT ;  /* 0x000000010f00788c */ /* 0x000fe4000bf05270 */
[----:B------:R-:W-:Y:S02]  /*4220*/  UP2UR UR16, UPR, URZ, 0x2 ;  /* 0x00000002ff107883 */ /* 0x000fe40008000000 */
[----:B------:R-:W-:Y:S02]  /*4230*/  UISETP.NE.AND UP1, UPT, UR42, 0x1, UPT ;  /* 0x000000012a00788c */ /* 0x000fe4000bf25270 */
[----:B---3--:R-:W-:Y:S02]  /*4240*/  UIMAD.WIDE.U32 UR18, UR4, UR22, URZ ;  /* 0x00000016041272a5 */ /* 0x008fe4000f8e00ff */
[----:B------:R-:W-:Y:S01]  /*4250*/  USEL UR7, UR31, UR41, !UP0 ;  /* 0x000000291f077287 */ /* 0x000fe2000c000000 */
[----:B------:R-:W-:Y:S02]  /*4260*/  UMOV UR5, UR9 ;  /* 0x0000000900057c82 */ /* 0x000fe40008000000 */
[----:B------:R-:W-:Y:S02]  /*4270*/  USHF.R.U32.HI UR6, URZ, UR43, UR5 ;  /* 0x0000002bff067299 */ /* 0x000fe40008011605 */
[----:B------:R-:W-:Y:S02]  /*4280*/  UIMAD.WIDE.U32 UR24, UR7, UR22, URZ ;  /* 0x00000016071872a5 */ /* 0x000fe4000f8e00ff */
[----:B------:R-:W-:Y:S02]  /*4290*/  USEL UR6, UR13, UR6, !UP2 ;  /* 0x000000060d067287 */ /* 0x000fe4000d000000 */
[----:B------:R-:W-:Y:S01]  /*42a0*/  UISETP.NE.AND UP2, UPT, UR12, URZ, UPT ;  /* 0x000000ff0c00728c */ /* 0x000fe2000bf45270 */
[----:B------:R-:W-:Y:S01]  /*42b0*/  UMOV UR5, UR11 ;  /* 0x0000000b00057c82 */ /* 0x000fe20008000000 */
[----:B------:R-:W-:Y:S02]  /*42c0*/  UIMAD.WIDE.U32 UR10, UR6, UR22, URZ ;  /* 0x00000016060a72a5 */ /* 0x000fe4000f8e00ff */
[----:B------:R-:W-:Y:S03]  /*42d0*/  USHF.R.U32.HI UR8, URZ, UR33, UR5 ;  /* 0x00000021ff087299 */ /* 0x000fe60008011605 */
[----:B------:R-:W-:Y:S02]  /*42e0*/  UMOV UR5, UR19 ;  /* 0x0000001300057c82 */ /* 0x000fe40008000000 */
[----:B------:R-:W-:Y:S03]  /*42f0*/  @UP1 USHF.R.U32.HI UR4, URZ, UR23, UR5 ;  /* 0x00000017ff041299 */ /* 0x000fe60008011605 */
[----:B------:R-:W-:Y:S01]  /*4300*/  UMOV UR5, UR25 ;  /* 0x0000001900057c82 */ /* 0x000fe20008000000 */
[----:B------:R-:W-:Y:S02]  /*4310*/  UIMAD UR4, UR42, UR4, URZ ;  /* 0x000000042a0472a4 */ /* 0x000fe4000f8e02ff */
[----:B------:R-:W-:Y:S02]  /*4320*/  @UP1 USHF.R.U32.HI UR7, URZ, UR23, UR5 ;  /* 0x00000017ff071299 */ /* 0x000fe40008011605 */
[----:B------:R-:W-:Y:S02]  /*4330*/  USEL UR5, UR14, UR8, !UP0 ;  /* 0x000000080e057287 */ /* 0x000fe4000c000000 */
[----:B------:R-:W-:Y:S02]  /*4340*/  UIMAD UR8, UR42, UR7, URZ ;  /* 0x000000072a0872a4 */ /* 0x000fe4000f8e02ff */
[----:B------:R-:W-:Y:S03]  /*4350*/  UISETP.GE.AND UP0, UPT, UR6, UR4, UPT ;  /* 0x000000040600728c */ /* 0x000fe6000bf06270 */
[----:B------:R-:W-:Y:S01]  /*4360*/  UMOV UR4, UR11 ;  /* 0x0000000b00047c82 */ /* 0x000fe20008000000 */
[----:B------:R-:W-:Y:S02]  /*4370*/  UISETP.GE.OR UP0, UPT, UR5, UR8, UP0 ;  /* 0x000000080500728c */ /* 0x000fe40008706670 */
[----:B------:R-:W-:Y:S02]  /*4380*/  USHF.R.U32.HI UR4, URZ, UR23, UR4 ;  /* 0x00000017ff047299 */ /* 0x000fe40008011604 */
[----:B------:R-:W-:Y:S02]  /*4390*/  UIMAD.WIDE.U32 UR8, UR5, UR22, URZ ;  /* 0x00000016050872a5 */ /* 0x000fe4000f8e00ff */
[----:B------:R-:W-:Y:S04]  /*43a0*/  USEL UR10, UR6, UR4, !UP1 ;  /* 0x00000004060a7287 */ /* 0x000fe8000c800000 */
[----:B------:R-:W-:Y:S01]  /*43b0*/  UIADD3 UR11, UPT, UPT, -UR10, URZ, URZ ;  /* 0x000000ff0a0b7290 */ /* 0x000fe2000fffe1ff */
[----:B------:R-:W-:Y:S02]  /*43c0*/  @!UP0 UMOV UR4, UR9 ;  /* 0x0000000900048c82 */ /* 0x000fe40008000000 */
[----:B------:R-:W-:Y:S02]  /*43d0*/  @!UP0 USHF.R.U32.HI UR4, URZ, UR23, UR4 ;  /* 0x00000017ff048299 */ /* 0x000fe40008011604 */
[----:B------:R-:W-:Y:S02]  /*43e0*/  UIMAD UR8, UR42, UR11, UR6 ;  /* 0x0000000b2a0872a4 */ /* 0x000fe4000f8e0206 */
[----:B------:R-:W-:Y:S02]  /*43f0*/  @!UP0 USEL UR4, UR5, UR4, !UP1 ;  /* 0x0000000405048287 */ /* 0x000fe4000c800000 */
[----:B------:R-:W-:Y:S02]  /*4400*/  UISETP.NE.AND UP1, UPT, UR16, URZ, UPT ;  /* 0x000000ff1000728c */ /* 0x000fe4000bf25270 */
[----:B------:R-:W-:Y:S02]  /*4410*/  @!UP0 UIMAD UR8, UR7, UR8, UR4 ;  /* 0x00000008070882a4 */ /* 0x000fe4000f8e0204 */
[----:B------:R-:W-:Y:S02]  /*4420*/  @!UP0 UIADD3 UR9, UPT, UPT, UR10, -UR4, URZ ;  /* 0x800000040a098290 */ /* 0x000fe4000fffe0ff */
[----:B------:R-:W-:Y:S02]  /*4430*/  UIADD3 UR4, UPT, UPT, -UR5, URZ, URZ ;  /* 0x000000ff05047290 */ /* 0x000fe4000fffe1ff */
[----:B------:R-:W-:Y:S02]  /*4440*/  UIADD3 UR7, UPT, UPT, -UR6, URZ, URZ ;  /* 0x000000ff06077290 */ /* 0x000fe4000fffe1ff */
[----:B------:R-:W-:Y:S02]  /*4450*/  @!UP0 UIMAD UR6, UR9, UR42, UR5 ;  /* 0x0000002a090682a4 */ /* 0x000fe4000f8e0205 */
[----:B------:R-:W-:Y:S02]  /*4460*/  UIMAD UR14, UR15, UR4, UR14 ;  /* 0x000000040f0e72a4 */ /* 0x000fe4000f8e020e */
[----:B------:R-:W-:Y:S01]  /*4470*/  UIMAD UR13, UR34, UR7, UR13 ;  /* 0x00000007220d72a4 */ /* 0x000fe2000f8e020d */
[----:B------:R-:W-:Y:S02]  /*4480*/  @!UP0 UMOV UR5, UR8 ;  /* 0x0000000800058c82 */ /* 0x000fe40008000000 */
[----:B------:R-:W-:Y:S02]  /*4490*/  UIMAD UR14, UR5, UR15, UR14 ;  /* 0x0000000f050e72a4 */ /* 0x000fe4000f8e020e */
[----:B------:R-:W-:Y:S11]  /*44a0*/  UIMAD UR13, UR6, UR34, UR13 ;  /* 0x00000022060d72a4 */ /* 0x000ff6000f8e020d */
[----:B------:R-:W-:Y:S01]  /*44b0*/  @!UPT UIADD3 URZ, UPT, UPT, URZ, URZ, URZ ;  /* 0x000000fffffff290 */ /* 0x000fe2000fffe0ff */
.L_x_77:
[----:B------:R-:W2:Y:S01]  /*44c0*/  @!UP3 LDCU.128 UR8, c[0x0][0xb10] ;  /* 0x00016200ff08b7ac */ /* 0x000ea20008000c00 */
[----:B------:R-:W-:Y:S02]  /*44d0*/  ISETP.NE.U32.AND P0, PT, RZ, UR28, PT ;  /* 0x0000001cff007c0c */ /* 0x000fe4000bf05070 */
[----:B------:R-:W-:Y:S02]  /*44e0*/  SHF.L.U32 R4, R11, 0x1f, RZ ;  /* 0x0000001f0b047819 */ /* 0x000fe400000006ff */
[----:B------:R-:W-:Y:S01]  /*44f0*/  ISETP.NE.AND.EX P0, PT, RZ, UR29, PT, P0 ;  /* 0x0000001dff007c0c */ /* 0x000fe2000bf05300 */
[----:B------:R-:W4:Y:S01]  /*4500*/  @!UP3 LDCU UR5, c[0x0][0xb0c] ;  /* 0x00016180ff05b7ac */ /* 0x000f220008000800 */
[----:B------:R-:W-:Y:S02]  /*4510*/  USHF.L.U32 UR19, UR20, 0x6, URZ ;  /* 0x0000000614137899 */ /* 0x000fe400080006ff */
[----:B------:R-:W-:Y:S02]  /*4520*/  USHF.L.U32 UR18, UR30, 0x7, URZ ;  /* 0x000000071e127899 */ /* 0x000fe400080006ff */
[----:B--2---:R-:W-:Y:S07]  /*4530*/  UIMAD.WIDE.U32 UR6, UR14, UR8, URZ ;  /* 0x000000080e0672a5 */ /* 0x004fee000f8e00ff */
[----:B------:R-:W-:Y:S01]  /*4540*/  @!UP3 UMOV UR4, UR7 ;  /* 0x000000070004bc82 */ /* 0x000fe20008000000 */
[----:B----4-:R-:W-:Y:S02]  /*4550*/  @!UP3 UISETP.NE.AND UP0, UPT, UR5, 0x1, UPT ;  /* 0x000000010500b88c */ /* 0x010fe4000bf05270 */
[----:B------:R-:W-:Y:S02]  /*4560*/  @!UP3 USHF.R.U32.HI UR4, URZ, UR9, UR4 ;  /* 0x00000009ff04b299 */ /* 0x000fe40008011604 */
[----:B------:R-:W-:Y:S02]  /*4570*/  UIMAD.WIDE.U32 UR6, UR13, UR11, URZ ;  /* 0x0000000b0d0672a5 */ /* 0x000fe4000f8e00ff */
[----:B------:R-:W-:Y:S02]  /*4580*/  @!UP3 USEL UR8, UR14, UR4, !UP0 ;  /* 0x000000040e08b287 */ /* 0x000fe4000c000000 */
[----:B------:R-:W-:Y:S03]  /*4590*/  @!UP3 UISETP.NE.AND UP0, UPT, UR10, 0x1, UPT ;  /* 0x000000010a00b88c */ /* 0x000fe6000bf05270 */
[----:B------:R-:W-:Y:S02]  /*45a0*/  @!UP3 UMOV UR6, UR7 ;  /* 0x000000070006bc82 */ /* 0x000fe40008000000 */
[----:B------:R-:W2:Y:S02]  /*45b0*/  @!UP3 LDCU UR4, c[0x0][0xb20] ;  /* 0x00016400ff04b7ac */ /* 0x000ea40008000800 */
[----:B--2---:R-:W-:Y:S04]  /*45c0*/  @!UP3 USHF.R.U32.HI UR6, URZ, UR4, UR6 ;  /* 0x00000004ff06b299 */ /* 0x004fe80008011606 */
[----:B------:R-:W-:Y:S04]  /*45d0*/  @!UP3 USEL UR6, UR13, UR6, !UP0 ;  /* 0x000000060d06b287 */ /* 0x000fe8000c000000 */
[----:B------:R-:W-:Y:S02]  /*45e0*/  @!UP3 UIADD3 UR4, UPT, UPT, -UR8, UR6, URZ ;  /* 0x000000060804b290 */ /* 0x000fe4000fffe1ff */
[----:B------:R-:W-:Y:S02]  /*45f0*/  @!UP3 UIADD3 UR6, UPT, UPT, UR8, -UR6, URZ ;  /* 0x800000060806b290 */ /* 0x000fe4000fffe0ff */
[----:B------:R-:W-:Y:S02]  /*4600*/  @!UP3 UIMAD UR14, UR4, UR5, UR14 ;  /* 0x00000005040eb2a4 */ /* 0x000fe4000f8e020e */
[----:B------:R-:W-:Y:S01]  /*4610*/  @!UP3 UIMAD UR13, UR6, UR10, UR13 ;  /* 0x0000000a060db2a4 */ /* 0x000fe2000f8e020d */
[----:B------:R-:W-:Y:S11]  /*4620*/  BRA.U UP4, `(.L_x_78) ;  /* 0x0000000104107547 */ /* 0x000ff6000b800000 */
[----:B-1----:R-:W-:Y:S04]  /*4630*/  MOV R0, UR37 ;  /* 0x0000002500007c02 */ /* 0x002fe80008000f00 */
[----:B------:R-:W-:Y:S04]  /*4640*/  SHF.L.U32 R5, R0, 0x1f, RZ ;  /* 0x0000001f00057819 */ /* 0x000fe800000006ff */
[----:B------:R-:W1:Y:S02]  /*4650*/  SYNCS.PHASECHK.TRANS64.TRYWAIT P1, [UR21+0x78], R5 ;  /* 0x00007805ff0075a7 */ /* 0x000e640008021115 */
[----:B-1----:R-:W-:Y:S05]  /*4660*/  @!P1 BRA `(.L_x_79) ;  /* 0x00000038004c9947 */ /* 0x002fea0003800000 */
.L_x_78:
[----:B------:R-:W-:Y:S05]  /*4670*/  BRA.U !UP6, `(.L_x_80) ;  /* 0x000000010e387547 */ /* 0x000fea000b800000 */
[----:B------:R-:W-:Y:S01]  /*4680*/  UPLOP3.LUT UP1, UPT, UPT, UPT, UP5, 0x80, 0x8 ;  /* 0x000000000008789c */ /* 0x000fe20003f2f050 */
[----:B-1----:R-:W-:Y:S01]  /*4690*/  HFMA2 R0, -RZ, RZ, 0, 5.9604644775390625e-08 ;  /* 0x00000001ff007431 */ /* 0x002fe200000001ff */
[----:B------:R-:W1:Y:S01]  /*46a0*/  LDCU.64 UR8, c[0x0][0x358] ;  /* 0x00006b00ff0877ac */ /* 0x000e620008000a00 */
[----:B------:R-:W-:Y:S03]  /*46b0*/  IMAD.MOV.U32 R84, RZ, RZ, 0x1 ;  /* 0x00000001ff547424 */ /* 0x000fe600078e00ff */
[----:B------:R-:W-:Y:S05]  /*46c0*/  PLOP3.LUT P1, PT, PT, PT, UP1, 0x80, 0x8 ;  /* 0x000000000008781c */ /* 0x000fea0003f2f018 */
[----:B------:R-:W2:Y:S01]  /*46d0*/  @UP1 LDCU.64 UR4, c[0x0][0x888] ;  /* 0x00011100ff0417ac */ /* 0x000ea20008000a00 */
[----:B------:R-:W-:Y:S07]  /*46e0*/  @UP1 UIMAD UR6, UR36, UR28, URZ ;  /* 0x0000001c240612a4 */ /* 0x000fee000f8e02ff */
[----:B------:R-:W-:Y:S01]  /*46f0*/  @!P1 PRMT R84, R0, 0x7610, R84 ;  /* 0x0000761000549816 */ /* 0x000fe20000000054 */
[----:B--2---:R-:W-:Y:S06]  /*4700*/  @UP1 UIMAD.WIDE UR4, UR6, 0x4, UR4 ;  /* 0x00000004060418a5 */ /* 0x004fec000f8e0204 */
[----:B------:R-:W-:Y:S01]  /*4710*/  IMAD.U32 R6, RZ, RZ, UR4 ;  /* 0x00000004ff067e24 */ /* 0x000fe2000f8e00ff */
[----:B------:R-:W-:Y:S04]  /*4720*/  MOV R7, UR5 ;  /* 0x0000000500077c02 */ /* 0x000fe80008000f00 */
[----:B------:R-:W2:Y:S01]  /*4730*/  @!UP1 LDCU UR4, c[0x0][0x880] ;  /* 0x00011000ff0497ac */ /* 0x000ea20008000800 */
[----:B-1---5:R4:W5:Y:S02]  /*4740*/  @P1 LDG.E R41, desc[UR8][R6.64] ;  /* 0x0000000806291981 */ /* 0x022964000c1e1900 */
[----:B--2-4-:R-:W-:Y:S07]  /*4750*/  @!P1 IMAD.U32 R41, RZ, RZ, UR4 ;  /* 0x00000004ff299e24 */ /* 0x014fee000f8e00ff */
.L_x_80:
[----:B-----5:R-:W-:Y:S01]  /*4760*/  @!P0 FSETP.EQ.AND P2, PT, R41, RZ, PT ;  /* 0x000000ff2900820b */ /* 0x020fe20003f42000 */
[----:B------:R-:W-:Y:S01]  /*4770*/  @!UPT UIADD3 URZ, UPT, UPT, URZ, URZ, URZ ;  /* 0x000000fffffff290 */ /* 0x000fe2000fffe0ff */
[----:B------:R-:W-:Y:S11]  /*4780*/  @!P0 BRA `(.L_x_81) ;  /* 0x0000000000148947 */ /* 0x000ff60003800000 */
[----:B------:R-:W-:Y:S02]  /*4790*/  LOP3.LUT P0, RZ, R84, 0xff, RZ, 0xc0, !PT ;  /* 0x000000ff54ff7812 */ /* 0x000fe4000780c0ff */
[----:B------:R-:W-:Y:S04]  /*47a0*/  PLOP3.LUT P2, PT, PT, PT, UP1, 0x80, 0x8 ;  /* 0x000000000008781c */ /* 0x000fe80003f4f018 */
[----:B------:R-:W-:Y:S07]  /*47b0*/  PLOP3.LUT P2, PT, P2, PT, PT, 0x8, 0x80 ;  /* 0x000000000080781c */ /* 0x000fee000174e170 */
[----:B------:R-:W-:Y:S11]  /*47c0*/  @P0 FSETP.EQ.AND P2, PT, R41, RZ, PT ;  /* 0x000000ff2900020b */ /* 0x000ff60003f42000 */
[----:B------:R-:W-:Y:S02]  /*47d0*/  @!UPT UIADD3 URZ, UPT, UPT, URZ, URZ, URZ ;  /* 0x000000fffffff290 */ /* 0x000fe4000fffe0ff */
.L_x_81:
[----:B------:R-:W2:Y:S01]  /*47e0*/  SYNCS.PHASECHK.TRANS64.TRYWAIT P0, [UR21+0x60], R4 ;  /* 0x00006004ff0075a7 */ /* 0x000ea20008001115 */
[----:B------:R-:W-:Y:S04]  /*47f0*/  ELECT P1, URZ, PT ;  /* 0x0000000000ff782f */ /* 0x000fe80003820000 */
[----:B------:R-:W-:Y:S01]  /*4800*/  PLOP3.LUT P1, PT, P2, P1, PT, 0xf2, 0x2f ;  /* 0x00000000002f781c */ /* 0x000fe20001723e72 */
[----:B------:R-:W-:Y:S01]  /*4810*/  @!UPT UIADD3 URZ, UPT, UPT, URZ, URZ, URZ ;  /* 0x000000fffffff290 */ /* 0x000fe2000fffe0ff */
[----:B--2---:R-:W-:Y:S11]  /*4820*/  @!P0 BRA `(.L_x_82) ;  /* 0x0000003400f48947 */ /* 0x004ff60003800000 */
.L_x_145:
[----:B------:R-:W-:Y:S01]  /*4830*/  @!P1 IADD3 R2, P0, PT, R12, 0x580, RZ ;  /* 0x000005800c029810 */ /* 0x000fe20007f1e0ff */
[----:B------:R-:W-:Y:S01]  /*4840*/  VOTEU.ALL UP0, P1 ;  /* 0x0000000000ff7886 */ /* 0x000fe20000800000 */
[----:B------:R-:W-:Y:S01]  /*4850*/  UMOV UR6, 0x0 ;  /* 0x0000000000067882 */ /* 0x000fe20000000000 */
[----:B------:R-:W-:Y:S01]  /*4860*/  UMOV UR7, 0x10000000 ;  /* 0x1000000000077882 */ /* 0x000fe20000000000 */
[----:B------:R-:W-:Y:S01]  /*4870*/  @!P1 R2UR UR5, R2 ;  /* 0x00000000020592ca */ /* 0x000fe200000e0000 */
[----:B-1----:R-:W-:Y:S01]  /*4880*/  @!P1 IMAD.X R0, RZ, RZ, R13, P0 ;  /* 0x000000ffff009224 */ /* 0x002fe200000e060d */
[----:B------:R-:W-:Y:S01]  /*4890*/  @!UP0 UIADD3 UR16, UPT, UPT, UR21, 0x200, URZ ;  /* 0x0000020015108890 */ /* 0x000fe2000fffe0ff */
[----:B------:R-:W-:Y:S01]  /*48a0*/  VIADD R10, R10, 0x1 ;  /* 0x000000010a0a7836 */ /* 0x000fe20000000000 */
[----:B------:R-:W-:Y:S01]  /*48b0*/  VOTEU.ALL UP0, P1 ;  /* 0x0000000000ff7886 */ /* 0x000fe20000800000 */
[----:B------:R-:W-:Y:S01]  /*48c0*/  UMOV UR20, UR36 ;  /* 0x0000002400147c82 */ /* 0x000fe20008000000 */
[----:B------:R-:W-:Y:S01]  /*48d0*/  @!P1 R2UR UR4, R0 ;  /* 0x00000000000492ca */ /* 0x000fe200000e0000 */
[----:B------:R-:W-:Y:S06]  /*48e0*/  @!P1 IMAD.MOV.U32 R0, RZ, RZ, 0x1000 ;  /* 0x00001000ff009424 */ /* 0x000fec00078e00ff */
[----:B------:R-:W-:Y:S06]  /*48f0*/  IMAD.U32 R6, RZ, RZ, UR5 ;  /* 0x00000005ff067e24 */ /* 0x000fec000f8e00ff */
[----:B------:R-:W-:Y:S01]  /*4900*/  IMAD.U32 R7, RZ, RZ, UR4 ;  /* 0x00000004ff077e24 */ /* 0x000fe2000f8e00ff */
[----:B------:R-:W-:Y:S04]  /*4910*/  @!P1 R2UR UR4, R6 ;  /* 0x00000000060492ca */ /* 0x000fe800000e0000 */
[----:B------:R-:W-:Y:S11]  /*4920*/  @!P1 R2UR UR5, R7 ;  /* 0x00000000070592ca */ /* 0x000ff600000e0000 */
[----:B------:R-:W-:Y:S02]  /*4930*/  @!UPT UIADD3 URZ, UPT, UPT, URZ, URZ, URZ ;  /* 0x000000fffffff290 */ /* 0x000fe4000fffe0ff */
[----:B------:R1:W-:Y:S01]  /*4940*/  @!UP0 UTMALDG.3D [UR16], [UR4], desc[UR6] ;  /* 0x00000610040085b4 */ /* 0x0003e20008011000 */
[----:B------:R1:W-:Y:S01]  /*4950*/  @!P1 SYNCS.ARRIVE.TRANS64.RED.A0TR RZ, [UR21+0x50], R0 ;  /* 0x00005000ffff99a7 */ /* 0x0003e20008300415 */
[----:B------:R-:W-:Y:S01]  /*4960*/  SYNCS.ARRIVE.TRANS64.RED.A1T0 RZ, [UR39], RZ ;  /* 0x000000ffffff79a7 */ /* 0x000fe20008100427 */
[----:B------:R-:W2:Y:S02]  /*4970*/  SYNCS.PHASECHK.TRANS64.TRYWAIT P0, [UR21+0x68], R4 ;  /* 0x00006804ff0075a7 */ /* 0x000ea40008001115 */
[----:B-12---:R-:W-:Y:S05]  /*4980*/  @!P0 BRA `(.L_x_83) ;  /* 0x0000003400b48947 */ /* 0x006fea0003800000 */
.L_x_147:
[----:B------:R-:W-:Y:S01]  /*4990*/  @!P1 IADD3 R2, P0, PT, R12, 0x580, RZ ;  /* 0x000005800c029810 */ /* 0x000fe20007f1e0ff */
[----:B------:R-:W-:Y:S01]  /*49a0*/  VOTEU.ALL UP0, P1 ;  /* 0x0000000000ff7886 */ /* 0x000fe20000800000 */
[----:B------:R-:W-:Y:S01]  /*49b0*/  UMOV UR6, 0x0 ;  /* 0x0000000000067882 */ /* 0x000fe20000000000 */
[----:B------:R-:W-:Y:S01]  /*49c0*/  UMOV UR7, 0x10000000 ;  /* 0x1000000000077882 */ /* 0x000fe20000000000 */
[----:B------:R-:W-:Y:S01]  /*49d0*/  @!P1 R2UR UR5, R2 ;  /* 0x00000000020592ca */ /* 0x000fe200000e0000 */
[----:B------:R-:W-:Y:S01]  /*49e0*/  @!P1 IMAD.X R0, RZ, RZ, R13, P0 ;  /* 0x000000ffff009224 */ /* 0x000fe200000e060d */
[----:B------:R-:W-:Y:S01]  /*49f0*/  @!UP0 UIADD3 UR10, UPT, UPT, UR18, 0x40, URZ ;  /* 0x00000040120a8890 */ /* 0x000fe2000fffe0ff */
[----:B------:R-:W-:Y:S01]  /*4a00*/  ISETP.NE.AND P0, PT, R10, 0x2, PT ;  /* 0x000000020a00780c */ /* 0x000fe20003f05270 */
[----:B------:R-:W-:Y:S01]  /*4a10*/  @!UP0 UIADD3 UR8, UPT, UPT, UR21, 0x1200, URZ ;  /* 0x0000120015088890 */ /* 0x000fe2000fffe0ff */
[----:B------:R-:W-:Y:S01]  /*4a20*/  LOP3.LUT R11, R11, 0x1, RZ, 0x3c, !PT ;  /* 0x000000010b0b7812 */ /* 0x000fe200078e3cff */
[----:B------:R-:W-:Y:S01]  /*4a30*/  @!UP0 UIADD3 UR9, UPT, UPT, UR21, 0x58, URZ ;  /* 0x0000005815098890 */ /* 0x000fe2000fffe0ff */
[----:B------:R-:W-:Y:S01]  /*4a40*/  @!P1 R2UR UR4, R0 ;  /* 0x00000000000492ca */ /* 0x000fe200000e0000 */
[----:B------:R-:W-:Y:S01]  /*4a50*/  VOTEU.ALL UP0, P1 ;  /* 0x0000000000ff7886 */ /* 0x000fe20000800000 */
[----:B------:R-:W-:Y:S01]  /*4a60*/  UMOV UR11, UR19 ;  /* 0x00000013000b7c82 */ /* 0x000fe20008000000 */
[----:B------:R-:W-:Y:S01]  /*4a70*/  UMOV UR12, UR36 ;  /* 0x00000024000c7c82 */ /* 0x000fe20008000000 */
[----:B------:R-:W-:Y:S01]  /*4a80*/  SEL R0, RZ, 0x1, P0 ;  /* 0x00000001ff007807 */ /* 0x000fe20000000000 */
[----:B------:R-:W-:Y:S01]  /*4a90*/  UIADD3 UR30, UPT, UPT, UR13, UR59, URZ ;  /* 0x0000003b0d1e7290 */ /* 0x000fe2000fffe0ff */
[----:B-1----:R-:W-:Y:S01]  /*4aa0*/  IMAD.U32 R4, RZ, RZ, UR5 ;  /* 0x00000005ff047e24 */ /* 0x002fe2000f8e00ff */
[----:B------:R-:W-:Y:S01]  /*4ab0*/  SEL R10, R10, RZ, P0 ;  /* 0x000000ff0a0a7207 */ /* 0x000fe20000000000 */
[----:B------:R-:W-:Y:S01]  /*4ac0*/  UIADD3 UR20, UPT, UPT, UR14, UR62, URZ ;  /* 0x0000003e0e147290 */ /* 0x000fe2000fffe0ff */
[----:B------:R-:W-:Y:S01]  /*4ad0*/  LOP3.LUT R9, R9, R0, RZ, 0x3c, !PT ;  /* 0x0000000009097212 */ /* 0x000fe200078e3cff */
[----:B------:R-:W-:Y:S01]  /*4ae0*/  UMOV UR36, UR26 ;  /* 0x0000001a00247c82 */ /* 0x000fe20008000000 */
[----:B------:R-:W-:Y:S02]  /*4af0*/  UPLOP3.LUT UP4, UPT, UPT, UPT, UPT, 0x80, 0x8 ;  /* 0x000000000008789c */ /* 0x000fe40003f8f070 */
[----:B------:R-:W-:Y:S01]  /*4b00*/  IMAD.U32 R5, RZ, RZ, UR4 ;  /* 0x00000004ff057e24 */ /* 0x000fe2000f8e00ff */
[----:B------:R-:W-:Y:S04]  /*4b10*/  @!P1 R2UR UR4, R4 ;  /* 0x00000000040492ca */ /* 0x000fe800000e0000 */
[----:B------:R-:W-:Y:S11]  /*4b20*/  @!P1 R2UR UR5, R5 ;  /* 0x00000000050592ca */ /* 0x000ff600000e0000 */
[----:B------:R-:W-:Y:S02]  /*4b30*/  @!UPT UIADD3 URZ, UPT, UPT, URZ, URZ, URZ ;  /* 0x000000fffffff290 */ /* 0x000fe4000fffe0ff */
[----:B------:R1:W-:Y:S01]  /*4b40*/  @!UP0 UTMALDG.3D [UR8], [UR4], desc[UR6] ;  /* 0x00000608040085b4 */ /* 0x0003e20008011000 */
[----:B------:R1:W-:Y:S01]  /*4b50*/  @!P1 SYNCS.ARRIVE.TRANS64.RED.A0TR RZ, [UR21+0x58], R3 ;  /* 0x00005803ffff99a7 */ /* 0x0003e20008300415 */
[----:B------:R-:W-:Y:S01]  /*4b60*/  SYNCS.ARRIVE.TRANS64.RED.A1T0 RZ, [UR38], RZ ;  /* 0x000000ffffff79a7 */ /* 0x000fe20008100426 */
[----:B------:R-:W-:Y:S05]  /*4b70*/  BRA.U UP2, `(.L_x_84) ;  /* 0xfffffff502147547 */ /* 0x000fea000b83ffff */
[----:B-1----:R-:W-:-:S04]  /*4b80*/  SHF.L.U32 R3, R11, 0x1f, RZ ;  /* 0x0000001f0b037819 */ /* 0x002fc800000006ff */
[----:B------:R-:W1:Y:S02]  /*4b90*/  SYNCS.PHASECHK.TRANS64.TRYWAIT P0, [UR21+0x60], R3 ;  /* 0x00006003ff0075a7 */ /* 0x000e640008001115 */
[----:B-1----:R-:W-:Y:S05]  /*4ba0*/  @!P0 BRA `(.L_x_85) ;  /* 0x0000003400448947 */ /* 0x002fea0003800000 */
.L_x_149:
[----:B-1----:R-:W-:-:S07]  /*4bb0*/  MOV R0, UR21 ;  /* 0x0000001500007c02 */ /* 0x002fce0008000f00 */
.L_x_86:
[----:B-1----:R-:W-:-:S04]  /*4bc0*/  SHF.L.U32 R3, R11, 0x1f, RZ ;  /* 0x0000001f0b037819 */ /* 0x002fc800000006ff */
[----:B------:R1:W2:Y:S03]  /*4bd0*/  SYNCS.PHASECHK.TRANS64.TRYWAIT P0, [R0+URZ+0x68], R3 ;  /* 0x00006803000075a7 */ /* 0x0002a600080011ff */
[----:B--2---:R-:W-:Y:S05]  /*4be0*/  @!P0 NANOSLEEP.SYNCS 0x989680 ;  /* 0x009896800000895d */ /* 0x004fea0003900000 */
[----:B------:R-:W2:Y:S02]  /*4bf0*/  @!P0 SYNCS.PHASECHK.TRANS64 P0, [R0+URZ+0x68], R3 ;  /* 0x00006803000085a7 */ /* 0x000ea400080010ff */
[----:B--23--:R-:W-:Y:S05]  /*4c00*/  @P0 EXIT ;  /* 0x000000000000094d */ /* 0x00cfea0003800000 */
[----:B------:R-:W-:Y:S05]  /*4c10*/  BRA `(.L_x_86) ;  /* 0xfffffffc00e87947 */ /* 0x000fea000383ffff */
.L_x_75:
[----:B------:R-:W-:-:S06]  /*4c20*/  UISETP.GE.AND UP0, UPT, UR18, 0x4, UPT ;  /* 0x000000041200788c */ /* 0x000fcc000bf06270 */
[----:B------:R-:W-:-:S13]  /*4c30*/  PLOP3.LUT P0, PT, PT, PT, UP0, 0x80, 0x8 ;  /* 0x000000000008781c */ /* 0x000fda0003f0f008 */
[----:B-1----:R-:W-:Y:S05]  /*4c40*/  @!P0 EXIT ;  /* 0x000000000000894d */ /* 0x002fea0003800000 */
[----:B------:R-:W1:Y:S08]  /*4c50*/  S2UR UR4, SR_CgaCtaId ;  /* 0x00000000000479c3 */ /* 0x000e700000008800 */
[----:B------:R-:W-:Y:S01]  /*4c60*/  BAR.SYNC.DEFER_BLOCKING 0x6, 0xa0 ;  /* 0x0182800000007b1d */ /* 0x000fe20000010000 */
[C---:B------:R-:W-:Y:S01]  /*4c70*/  IMAD.SHL.U32 R7, R93.reuse, 0x40, RZ ;  /* 0x000000405d077824 */ /* 0x040fe200078e00ff */
[C---:B------:R-:W-:Y:S01]  /*4c80*/  LOP3.LUT R95, R93.reuse, 0x60, RZ, 0xc0, !PT ;  /* 0x000000605d5f7812 */ /* 0x040fe200078ec0ff */
[----:B------:R-:W-:-:S02]  /*4c90*/  IMAD.SHL.U32 R4, R93, 0x20, RZ ;  /* 0x000000205d047824 */ /* 0x000fc400078e00ff */
[----:B------:R-:W-:Y:S02]  /*4ca0*/  HFMA2 R36, -RZ, RZ, 0, 0 ;  /* 0x00000000ff247431 */ /* 0x000fe400000001ff */
[----:B------:R-:W-:Y:S01]  /*4cb0*/  IMAD.SHL.U32 R6, R93, 0x2, RZ ;  /* 0x000000025d067824 */ /* 0x000fe200078e00ff */
[----:B------:R-:W-:Y:S01]  /*4cc0*/  UMOV UR44, 0x400 ;  /* 0x00000400002c7882 */ /* 0x000fe20000000000 */
[----:B------:R-:W2:Y:S01]  /*4cd0*/  LDC.64 R82, c[0x0][0x8b0] ;  /* 0x00022c00ff527b82 */ /* 0x000ea20000000a00 */
[----:B------:R-:W-:Y:S01]  /*4ce0*/  LOP3.LUT R5, R7, 0x180, RZ, 0xc0, !PT ;  /* 0x0000018007057812 */ /* 0x000fe200078ec0ff */
[----:B------:R-:W-:Y:S01]  /*4cf0*/  IMAD.U32 R37, R93, 0x10000, RZ ;  /* 0x000100005d257824 */ /* 0x000fe200078e00ff */
[----:B------:R-:W-:Y:S01]  /*4d00*/  LOP3.LUT R4, R4, 0xc00, RZ, 0xc0, !PT ;  /* 0x00000c0004047812 */ /* 0x000fe200078ec0ff */
[----:B------:R-:W-:Y:S01]  /*4d10*/  IMAD.MOV.U32 R92, RZ, RZ, RZ ;  /* 0x000000ffff5c7224 */ /* 0x000fe200078e00ff */
[----:B------:R-:W-:Y:S01]  /*4d20*/  LOP3.LUT R6, R5, 0x20, R6, 0xf8, !PT ;  /* 0x0000002005067812 */ /* 0x000fe200078ef806 */
[----:B------:R-:W-:Y:S01]  /*4d30*/  IMAD.SHL.U32 R5, R93, 0x8, RZ ;  /* 0x000000085d057824 */ /* 0x000fe200078e00ff */
[----:B------:R-:W-:Y:S01]  /*4d40*/  LOP3.LUT R4, R4, 0x40, R7, 0xf8, !PT ;  /* 0x0000004004047812 */ /* 0x000fe200078ef807 */
[----:B------:R-:W3:Y:S01]  /*4d50*/  LDC.64 R80, c[0x0][0x8a8] ;  /* 0x00022a00ff507b82 */ /* 0x000ee20000000a00 */
[----:B------:R-:W-:Y:S01]  /*4d60*/  LOP3.LUT R37, R37, 0x600000, RZ, 0xc0, !PT ;  /* 0x0060000025257812 */ /* 0x000fe200078ec0ff */
[----:B------:R-:W-:Y:S01]  /*4d70*/  IMAD.MOV.U32 R87, RZ, RZ, RZ ;  /* 0x000000ffff577224 */ /* 0x000fe200078e00ff */
[----:B------:R-:W-:-:S02]  /*4d80*/  LOP3.LUT R5, R6, 0x30, R5, 0x78, !PT ;  /* 0x0000003006057812 */ /* 0x000fc400078e7805 */
[----:B------:R-:W-:Y:S02]  /*4d90*/  CS2R R90, SRZ ;  /* 0x00000000005a7805 */ /* 0x000fe4000001ff00 */
[----:B------:R-:W-:Y:S01]  /*4da0*/  LOP3.LUT R4, R4, 0x200, R7, 0xf8, !PT ;  /* 0x0000020004047812 */ /* 0x000fe200078ef807 */
[----:B------:R-:W-:Y:S01]  /*4db0*/  IMAD.MOV.U32 R89, RZ, RZ, RZ ;  /* 0x000000ffff597224 */ /* 0x000fe200078e00ff */
[----:B------:R-:W-:Y:S01]  /*4dc0*/  LOP3.LUT R93, R93, 0x2, RZ, 0xc0, !PT ;  /* 0x000000025d5d7812 */ /* 0x000fe200078ec0ff */
[----:B-1----:R-:W-:Y:S01]  /*4dd0*/  ULEA UR44, UR4, UR44, 0x18 ;  /* 0x0000002c042c7291 */ /* 0x002fe2000f8ec0ff */
[----:B------:R-:W-:Y:S01]  /*4de0*/  LOP3.LUT R71, R4, R5, RZ, 0xfc, !PT ;  /* 0x0000000504477212 */ /* 0x000fe200078efcff */
[----:B------:R-:W1:Y:S01]  /*4df0*/  LDCU UR57, c[0x0][0x370] ;  /* 0x00006e00ff3977ac */ /* 0x000e620008000800 */
[----:B------:R-:W-:Y:S01]  /*4e00*/  IADD3 R88, PT, PT, -R93, RZ, RZ ;  /* 0x000000ff5d587210 */ /* 0x000fe20007ffe1ff */
[----:B------:R-:W-:Y:S01]  /*4e10*/  UIADD3 UR4, UPT, UPT, UR44, 0x2200, URZ ;  /* 0x000022002c047890 */ /* 0x000fe2000fffe0ff */
[----:B------:R-:W4:Y:S04]  /*4e20*/  LDCU UR43, c[0x0][0xb0c] ;  /* 0x00016180ff2b77ac */ /* 0x000f280008000800 */
[----:B------:R-:W1:Y:S01]  /*4e30*/  LDS R0, [UR44+0x130] ;  /* 0x0001302cff007984 */ /* 0x000e620008000800 */
[----:B------:R-:W-:Y:S01]  /*4e40*/  IMAD.U32 R94, RZ, RZ, UR4 ;  /* 0x00000004ff5e7e24 */ /* 0x000fe2000f8e00ff */
[----:B------:R-:W1:Y:S01]  /*4e50*/  LDCU UR39, c[0x0][0xb30] ;  /* 0x00016600ff2777ac */ /* 0x000e620008000800 */
[----:B------:R-:W1:Y:S01]  /*4e60*/  LDCU.64 UR46, c[0x0][0x888] ;  /* 0x00011100ff2e77ac */ /* 0x000e620008000a00 */
[----:B------:R-:W1:Y:S01]  /*4e70*/  LDCU.64 UR40, c[0x0][0xb28] ;  /* 0x00016500ff2877ac */ /* 0x000e620008000a00 */
[----:B------:R-:W1:Y:S01]  /*4e80*/  LDCU.64 UR60, c[0x0][0x890] ;  /* 0x00011200ff3c77ac */ /* 0x000e620008000a00 */
[----:B------:R-:W1:Y:S01]  /*4e90*/  LDCU.128 UR52, c[0x0][0xb10] ;  /* 0x00016200ff3477ac */ /* 0x000e620008000c00 */
[----:B------:R-:W1:Y:S01]  /*4ea0*/  LDCU UR56, c[0x0][0x374] ;  /* 0x00006e80ff3877ac */ /* 0x000e620008000800 */
[----:B------:R-:W-:Y:S01]  /*4eb0*/  UIADD3 UR63, UPT, UPT, UR44, 0x200, URZ ;  /* 0x000002002c3f7890 */ /* 0x000fe2000fffe0ff */
[----:B-1234-:R-:W-:-:S11]  /*4ec0*/  IMAD.IADD R37, R0, 0x1, R37 ;  /* 0x0000000100257824 */ /* 0x01efd600078e0225 */
.L_x_112:
[----:B------:R-:W-:Y:S02]  /*4ed0*/  LEA R3, R87, UR44, 0x3 ;  /* 0x0000002c57037c11 */ /* 0x000fe4000f8e18ff */
[----:B------:R-:W-:Y:S02]  /*4ee0*/  SHF.L.U32 R0, R91, 0x1f, RZ ;  /* 0x0000001f5b007819 */ /* 0x000fe400000006ff */
[----:B------:R-:W-:Y:S02]  /*4ef0*/  LEA R5, R87, UR44, 0x4 ;  /* 0x0000002c57057c11 */ /* 0x000fe4000f8e20ff */
[----:B-1----:R-:W1:Y:S02]  /*4f00*/  SYNCS.PHASECHK.TRANS64.TRYWAIT P0, [R3+URZ+0x80], R0 ;  /* 0x00008000030075a7 */ /* 0x002e6400080011ff */
[----:B-1----:R-:W-:Y:S05]  /*4f10*/  @!P0 BRA `(.L_x_87) ;  /* 0x0000003000808947 */ /* 0x002fea0003800000 */
.L_x_150:
[----:B------:R-:W2:Y:S01]  /*4f20*/  LDS.128 R4, [R5+0x110] ;  /* 0x0001100005047984 */ /* 0x000ea20000000c00 */
[----:B------:R-:W-:Y:S01]  /*4f30*/  UISETP.GE.AND UP0, UPT, UR42, 0x1, UPT ;  /* 0x000000012a00788c */ /* 0x000fe2000bf06270 */
[----:B------:R-:W-:Y:S01]  /*4f40*/  @!PT LDS RZ, [RZ] ;  /* 0x00000000fffff984 */ /* 0x000fe20000000800 */
[----:B------:R-:W-:Y:S01]  /*4f50*/  @!PT LDS RZ, [RZ] ;  /* 0x00000000fffff984 */ /* 0x000fe20000000800 */
[----:B------:R-:W-:Y:S01]  /*4f60*/  @!PT LDS RZ, [RZ] ;  /* 0x00000000fffff984 */ /* 0x000fe20000000800 */
[----:B------:R-:W-:Y:S01]  /*4f70*/  @!PT LDS RZ, [RZ] ;  /* 0x00000000fffff984 */ /* 0x000fe20000000800 */
[----:B------:R3:W-:Y:S06]  /*4f80*/  MEMBAR.ALL.CTA ;  /* 0x0000000000007992 */ /* 0x0007ec0000008000 */
[----:B---3--:R-:W3:Y:S01]  /*4f90*/  FENCE.VIEW.ASYNC.S ;  /* 0x00000000000073c6 */ /* 0x008ee20000000000 */
[----:B--2---:R-:W-:Y:S11]  /*4fa0*/  LOP3.LUT P0, RZ, R6, 0x1, RZ, 0xc0, !PT ;  /* 0x0000000106ff7812 */ /* 0x004ff6000780c0ff */
[----:B------:R-:W-:Y:S02]  /*4fb0*/  @!UPT UIADD3 URZ, UPT, UPT, URZ, URZ, URZ ;  /* 0x000000fffffff290 */ /* 0x000fe4000fffe0ff */
[----:B---3--:R-:W-:Y:S01]  /*4fc0*/  VOTEU.ANY UP1, P0 ;  /* 0x0000000000ff7886 */ /* 0x008fe20000020100 */
[----:B------:R-:W-:Y:S01]  /*4fd0*/  PLOP3.LUT P0, PT, PT, PT, UP1, 0x80, 0x8 ;  /* 0x000000000008781c */ /* 0x000fe20003f0f018 */
[----:B------:R-:W-:Y:S11]  /*4fe0*/  UP2UR UR45, UPR, URZ, 0x2 ;  /* 0x00000002ff2d7883 */ /* 0x000ff60008000000 */
[----:B------:R-:W-:Y:S01]  /*4ff0*/  @!UPT UIADD3 URZ, UPT, UPT, URZ, URZ, URZ ;  /* 0x000000fffffff290 */ /* 0x000fe2000fffe0ff */
[----:B-1----:R-:W-:Y:S02]  /*5000*/  @P0 SHF.R.U32.HI R0, RZ, 0x10, R5 ;  /* 0x00000010ff000819 */ /* 0x002fe40000011605 */
        /* <DEDUP_REMOVED lines=12> */
[----:B------:R-:W2:Y:S01]  /*50d0*/  LDCU UR12, c[0x0][0xb20] ;  /* 0x00016400ff0c77ac */ /* 0x000ea20008000800 */
[----:B------:R-:W-:Y:S02]  /*50e0*/  UIMAD.WIDE.U32 UR4, UR56, UR55, URZ ;  /* 0x00000037380472a5 */ /* 0x000fe4000f8e00ff */
[----:B------:R-:W-:Y:S02]  /*50f0*/  UIMAD.WIDE.U32 UR6, UR57, UR52, URZ ;  /* 0x00000034390672a5 */ /* 0x000fe4000f8e00ff */
[----:B------:R-:W-:Y:S02]  /*5100*/  UISETP.NE.AND UP0, UPT, UR54, 0x1, UPT ;  /* 0x000000013600788c */ /* 0x000fe4000bf05270 */
[----:B------:R-:W-:Y:S02]  /*5110*/  UIMAD.WIDE.U32 UR8, UR37, UR55, URZ ;  /* 0x00000037250872a5 */ /* 0x000fe4000f8e00ff */
[----:B------:R-:W-:Y:S02]  /*5120*/  UIMAD.WIDE.U32 UR10, UR38, UR52, URZ ;  /* 0x00000034260a72a5 */ /* 0x000fe4000f8e00ff */
[----:B------:R-:W-:Y:S02]  /*5130*/  UISETP.NE.AND UP1, UPT, UR43, 0x1, UPT ;  /* 0x000000012b00788c */ /* 0x000fe4000bf25270 */
[----:B------:R-:W-:Y:S01]  /*5140*/  UISETP.NE.AND UP2, UPT, UR42, 0x1, UPT ;  /* 0x000000012a00788c */ /* 0x000fe2000bf45270 */
[----:B------:R-:W-:Y:S02]  /*5150*/  UMOV UR4, UR5 ;  /* 0x0000000500047c82 */ /* 0x000fe40008000000 */
[----:B--2---:R-:W-:Y:S03]  /*5160*/  USHF.R.U32.HI UR5, URZ, UR12, UR4 ;  /* 0x0000000cff057299 */ /* 0x004fe60008011604 */
[----:B------:R-:W-:Y:S02]  /*5170*/  UMOV UR4, UR7 ;  /* 0x0000000700047c82 */ /* 0x000fe40008000000 */
[----:B------:R-:W-:Y:S02]  /*5180*/  USHF.R.U32.HI UR7, URZ, UR53, UR4 ;  /* 0x00000035ff077299 */ /* 0x000fe40008011604 */
[----:B------:R-:W-:Y:S02]  /*5190*/  USEL UR4, UR56, UR5, !UP0 ;  /* 0x0000000538047287 */ /* 0x000fe4000c000000 */
[----:B------:R-:W-:Y:S01]  /*51a0*/  USEL UR7, UR57, UR7, !UP1 ;  /* 0x0000000739077287 */ /* 0x000fe2000c800000 */
[----:B------:R-:W-:Y:S01]  /*51b0*/  UMOV UR5, UR9 ;  /* 0x0000000900057c82 */ /* 0x000fe20008000000 */
[----:B------:R-:W-:Y:S02]  /*51c0*/  UIMAD.WIDE.U32 UR8, UR4, UR40, URZ ;  /* 0x00000028040872a5 */ /* 0x000fe4000f8e00ff */
[----:B------:R-:W-:Y:S03]  /*51d0*/  USHF.R.U32.HI UR6, URZ, UR12, UR5 ;  /* 0x0000000cff067299 */ /* 0x000fe60008011605 */
[----:B------:R-:W-:Y:S01]  /*51e0*/  UMOV UR5, UR11 ;  /* 0x0000000b00057c82 */ /* 0x000fe20008000000 */
[----:B------:R-:W-:Y:S02]  /*51f0*/  UIMAD.WIDE.U32 UR10, UR7, UR40, URZ ;  /* 0x00000028070a72a5 */ /* 0x000fe4000f8e00ff */
[----:B------:R-:W-:Y:S02]  /*5200*/  USHF.R.U32.HI UR12, URZ, UR53, UR5 ;  /* 0x00000035ff0c7299 */ /* 0x000fe40008011605 */
[----:B------:R-:W-:Y:S01]  /*5210*/  USEL UR6, UR37, UR6, !UP0 ;  /* 0x0000000625067287 */ /* 0x000fe2000c000000 */
[----:B------:R-:W-:Y:S02]  /*5220*/  UMOV UR5, UR9 ;  /* 0x0000000900057c82 */ /* 0x000fe40008000000 */
[----:B------:R-:W-:Y:S01]  /*5230*/  UMOV UR10, UR11 ;  /* 0x0000000b000a7c82 */ /* 0x000fe20008000000 */
[----:B------:R-:W-:Y:S02]  /*5240*/  @UP2 USHF.R.U32.HI UR4, URZ, UR41, UR5 ;  /* 0x00000029ff042299 */ /* 0x000fe40008011605 */
[----:B------:R-:W-:Y:S02]  /*5250*/  @UP2 USHF.R.U32.HI UR7, URZ, UR41, UR10 ;  /* 0x00000029ff072299 */ /* 0x000fe4000801160a */
[----:B------:R-:W-:Y:S02]  /*5260*/  UIMAD UR4, UR42, UR4, URZ ;  /* 0x000000042a0472a4 */ /* 0x000fe4000f8e02ff */
[----:B------:R-:W-:Y:S02]  /*5270*/  UIMAD.WIDE.U32 UR10, UR6, UR40, URZ ;  /* 0x00000028060a72a5 */ /* 0x000fe4000f8e00ff */
[----:B------:R-:W-:Y:S02]  /*5280*/  USEL UR5, UR38, UR12, !UP1 ;  /* 0x0000000c26057287 */ /* 0x000fe4000c800000 */
[----:B------:R-:W-:Y:S02]  /*5290*/  UIMAD UR8, UR42, UR7, URZ ;  /* 0x000000072a0872a4 */ /* 0x000fe4000f8e02ff */
[----:B------:R-:W-:Y:S03]  /*52a0*/  UISETP.GE.AND UP0, UPT, UR6, UR4, UPT ;  /* 0x000000040600728c */ /* 0x000fe6000bf06270 */
[----:B------:R-:W-:Y:S01]  /*52b0*/  UMOV UR4, UR11 ;  /* 0x0000000b00047c82 */ /* 0x000fe20008000000 */
[----:B------:R-:W-:Y:S02]  /*52c0*/  UISETP.GE.OR UP0, UPT, UR5, UR8, UP0 ;  /* 0x000000080500728c */ /* 0x000fe40008706670 */
[----:B------:R-:W-:Y:S02]  /*52d0*/  USHF.R.U32.HI UR4, URZ, UR41, UR4 ;  /* 0x00000029ff047299 */ /* 0x000fe40008011604 */
[----:B------:R-:W-:Y:S02]  /*52e0*/  UIMAD.WIDE.U32 UR8, UR5, UR40, URZ ;  /* 0x00000028050872a5 */ /* 0x000fe4000f8e00ff */
[----:B------:R-:W-:Y:S02]  /*52f0*/  USEL UR11, UR6, UR4, !UP2 ;  /* 0x00000004060b7287 */ /* 0x000fe4000d000000 */
[----:B------:R-:W-:Y:S02]  /*5300*/  UIADD3 UR8, UPT, UPT, -UR5, URZ, URZ ;  /* 0x000000ff05087290 */ /* 0x000fe4000fffe1ff */
[----:B------:R-:W-:Y:S01]  /*5310*/  UIADD3 UR10, UPT, UPT, -UR11, URZ, URZ ;  /* 0x000000ff0b0a7290 */ /* 0x000fe2000fffe1ff */
[----:B------:R-:W-:Y:S01]  /*5320*/  @!UP0 UMOV UR4, UR9 ;  /* 0x0000000900048c82 */ /* 0x000fe20008000000 */
[----:B------:R-:W-:Y:S02]  /*5330*/  UIADD3 UR9, UPT, UPT, -UR6, URZ, URZ ;  /* 0x000000ff06097290 */ /* 0x000fe4000fffe1ff */
[----:B------:R-:W-:Y:S02]  /*5340*/  @!UP0 USHF.R.U32.HI UR4, URZ, UR41, UR4 ;  /* 0x00000029ff048299 */ /* 0x000fe40008011604 */
[----:B------:R-:W-:Y:S02]  /*5350*/  UIMAD UR10, UR42, UR10, UR6 ;  /* 0x0000000a2a0a72a4 */ /* 0x000fe4000f8e0206 */
[----:B------:R-:W-:Y:S04]  /*5360*/  @!UP0 USEL UR4, UR5, UR4, !UP2 ;  /* 0x0000000405048287 */ /* 0x000fe8000d000000 */
[----:B------:R-:W-:Y:S02]  /*5370*/  @!UP0 UIMAD UR10, UR7, UR10, UR4 ;  /* 0x0000000a070a82a4 */ /* 0x000fe4000f8e0204 */
[----:B------:R-:W-:Y:S02]  /*5380*/  @!UP0 UIADD3 UR11, UPT, UPT, UR11, -UR4, URZ ;  /* 0x800000040b0b8290 */ /* 0x000fe4000fffe0ff */
[----:B------:R-:W-:Y:S02]  /*5390*/  UIMAD UR7, UR43, UR8, UR38 ;  /* 0x000000082b0772a4 */ /* 0x000fe4000f8e0226 */
[----:B------:R-:W-:Y:S02]  /*53a0*/  @!UP0 UIMAD UR6, UR11, UR42, UR5 ;  /* 0x0000002a0b0682a4 */ /* 0x000fe4000f8e0205 */
[----:B------:R-:W-:Y:S01]  /*53b0*/  UIMAD UR4, UR54, UR9, UR37 ;  /* 0x00000009360472a4 */ /* 0x000fe2000f8e0225 */
[----:B------:R-:W-:Y:S02]  /*53c0*/  @!UP0 UMOV UR5, UR10 ;  /* 0x0000000a00058c82 */ /* 0x000fe40008000000 */
[----:B------:R-:W-:Y:S02]  /*53d0*/  UIMAD UR38, UR5, UR43, UR7 ;  /* 0x0000002b052672a4 */ /* 0x000fe4000f8e0207 */
[----:B------:R-:W-:Y:S11]  /*53e0*/  UIMAD UR37, UR6, UR54, UR4 ;  /* 0x00000036062572a4 */ /* 0x000ff6000f8e0204 */
[----:B------:R-:W-:Y:S01]  /*53f0*/  @!UPT UIADD3 URZ, UPT, UPT, URZ, URZ, URZ ;  /* 0x000000fffffff290 */ /* 0x000fe2000fffe0ff */
.L_x_88:
[----:B------:R-:W-:Y:S01]  /*5400*/  UISETP.NE.AND UP0, UPT, UR39, 0x1, UPT ;  /* 0x000000012700788c */ /* 0x000fe2000bf05270 */
[----:B------:R-:W-:Y:S01]  /*5410*/  IADD3 R87, PT, PT, R87, 0x1, RZ ;  /* 0x0000000157577810 */ /* 0x000fe20007ffe0ff */
[----:B------:R-:W-:Y:S02]  /*5420*/  USHF.L.U32 UR50, UR20, 0x6, URZ ;  /* 0x0000000614327899 */ /* 0x000fe400080006ff */
[----:B------:R-:W-:Y:S07]  /*5430*/  USHF.L.U32 UR49, UR30, 0x7, URZ ;  /* 0x000000071e317899 */ /* 0x000fee00080006ff */
[----:B------:R-:W2:Y:S01]  /*5440*/  @!UP0 LDCU.128 UR12, c[0x0][0xb10] ;  /* 0x00016200ff0c87ac */ /* 0x000ea20008000c00 */
[----:B------:R-:W3:Y:S01]  /*5450*/  @!UP0 LDCU UR5, c[0x0][0xb0c] ;  /* 0x00016180ff0587ac */ /* 0x000ee20008000800 */
[----:B------:R-:W4:Y:S01]  /*5460*/  @!UP0 LDCU UR10, c[0x0][0xb20] ;  /* 0x00016400ff0a87ac */ /* 0x000f220008000800 */
[----:B--2---:R-:W-:Y:S02]  /*5470*/  UIMAD.WIDE.U32 UR8, UR38, UR12, URZ ;  /* 0x0000000c260872a5 */ /* 0x004fe4000f8e00ff */
[----:B------:R-:W-:Y:S02]  /*5480*/  UIMAD.WIDE.U32 UR6, UR37, UR15, URZ ;  /* 0x0000000f250672a5 */ /* 0x000fe4000f8e00ff */
[----:B------:R-:W-:Y:S03]  /*5490*/  @!UP0 UISETP.NE.AND UP1, UPT, UR14, 0x1, UPT ;  /* 0x000000010e00888c */ /* 0x000fe6000bf25270 */
[----:B------:R-:W-:Y:S01]  /*54a0*/  @!UP0 UMOV UR4, UR9 ;  /* 0x0000000900048c82 */ /* 0x000fe20008000000 */
[----:B---3--:R-:W-:Y:S02]  /*54b0*/  @!UP0 UISETP.NE.AND UP2, UPT, UR5, 0x1, UPT ;  /* 0x000000010500888c */ /* 0x008fe4000bf45270 */
[----:B------:R-:W-:Y:S01]  /*54c0*/  @!UP0 USHF.R.U32.HI UR4, URZ, UR13, UR4 ;  /* 0x0000000dff048299 */ /* 0x000fe20008011604 */
[----:B------:R-:W-:Y:S02]  /*54d0*/  @!UP0 UMOV UR6, UR7 ;  /* 0x0000000700068c82 */ /* 0x000fe40008000000 */
[----:B----4-:R-:W-:Y:S02]  /*54e0*/  @!UP0 USHF.R.U32.HI UR6, URZ, UR10, UR6 ;  /* 0x0000000aff068299 */ /* 0x010fe40008011606 */
[----:B------:R-:W-:Y:S02]  /*54f0*/  @!UP0 USEL UR7, UR38, UR4, !UP2 ;  /* 0x0000000426078287 */ /* 0x000fe4000d000000 */
[----:B------:R-:W-:Y:S04]  /*5500*/  @!UP0 USEL UR6, UR37, UR6, !UP1 ;  /* 0x0000000625068287 */ /* 0x000fe8000c800000 */
[----:B------:R-:W-:Y:S02]  /*5510*/  @!UP0 UIADD3 UR4, UPT, UPT, -UR7, UR6, URZ ;  /* 0x0000000607048290 */ /* 0x000fe4000fffe1ff */
[----:B------:R-:W-:Y:S02]  /*5520*/  @!UP0 UIADD3 UR6, UPT, UPT, UR7, -UR6, URZ ;  /* 0x8000000607068290 */ /* 0x000fe4000fffe0ff */
[----:B------:R-:W-:Y:S02]  /*5530*/  @!UP0 UIMAD UR38, UR4, UR5, UR38 ;  /* 0x00000005042682a4 */ /* 0x000fe4000f8e0226 */
[----:B------:R-:W-:Y:S02]  /*5540*/  @!UP0 UIMAD UR37, UR6, UR14, UR37 ;  /* 0x0000000e062582a4 */ /* 0x000fe4000f8e0225 */
[----:B------:R-:W-:Y:S09]  /*5550*/  ULOP3.LUT UP0, URZ, UR63, 0x1b0, URZ, 0xc0, !UPT ;  /* 0x000001b03fff7892 */ /* 0x000ff2000f80c0ff */
[----:B------:R-:W-:Y:S05]  /*5560*/  BRA.U !UP0, `(.L_x_89) ;  /* 0x0000000108407547 */ /* 0x000fea000b800000 */
[----:B------:R-:W2:Y:S01]  /*5570*/  LDCU.64 UR8, c[0x4][0x80] ;  /* 0x01001000ff0877ac */ /* 0x000ea20008000a00 */
[----:B------:R-:W-:Y:S01]  /*5580*/  MOV R3, 0x0 ;  /* 0x0000000000037802 */ /* 0x000fe20000000f00 */
[----:B------:R-:W-:Y:S02]  /*5590*/  HFMA2 R12, -RZ, RZ, 0, 5.9604644775390625e-08 ;  /* 0x00000001ff0c7431 */ /* 0x000fe400000001ff */
[----:B------:R-:W-:Y:S02]  /*55a0*/  IMAD.MOV.U32 R8, RZ, RZ, 0x70 ;  /* 0x00000070ff087424 */ /* 0x000fe400078e00ff */
[----:B------:R-:W-:Y:S01]  /*55b0*/  IMAD.MOV.U32 R13, RZ, RZ, RZ ;  /* 0x000000ffff0d7224 */ /* 0x000fe200078e00ff */
[----:B------:R-:W3:Y:S01]  /*55c0*/  LDCU.64 UR6, c[0x4][0x88] ;  /* 0x01001100ff0677ac */ /* 0x000ee20008000a00 */
[----:B------:R-:W4:Y:S01]  /*55d0*/  LDC.64 R2, c[0x4][R3] ;  /* 0x0100000003027b82 */ /* 0x000f220000000a00 */
[----:B------:R-:W1:Y:S01]  /*55e0*/  LDCU.64 UR4, c[0x4][0x8] ;  /* 0x01000100ff0477ac */ /* 0x000e620008000a00 */
[----:B--2---:R-:W-:Y:S01]  /*55f0*/  MOV R5, UR9 ;  /* 0x0000000900057c02 */ /* 0x004fe20008000f00 */
[----:B------:R-:W-:Y:S01]  /*5600*/  IMAD.U32 R4, RZ, RZ, UR8 ;  /* 0x00000008ff047e24 */ /* 0x000fe2000f8e00ff */
[----:B---3--:R-:W-:Y:S01]  /*5610*/  MOV R7, UR7 ;  /* 0x0000000700077c02 */ /* 0x008fe20008000f00 */
[----:B------:R-:W-:Y:S01]  /*5620*/  IMAD.U32 R6, RZ, RZ, UR6 ;  /* 0x00000006ff067e24 */ /* 0x000fe2000f8e00ff */
[----:B-1----:R-:W-:Y:S01]  /*5630*/  MOV R11, UR5 ;  /* 0x00000005000b7c02 */ /* 0x002fe20008000f00 */
[----:B------:R-:W-:Y:S02]  /*5640*/  IMAD.U32 R10, RZ, RZ, UR4 ;  /* 0x00000004ff0a7e24 */ /* 0x000fe4000f8e00ff */
[----:B------:R-:W-:Y:S07]  /*5650*/  LEPC R20, `(.L_x_89) ;  /* 0x000000001014794e */ /* 0x000fee0000000000 */
[----:B----45:R-:W-:Y:S05]  /*5660*/  CALL.ABS.NOINC R2 ;  /* 0x0000000002007343 */ /* 0x030fea0003c00000 */
.L_x_89:
[----:B------:R-:W-:Y:S01]  /*5670*/  LOP3.LUT P0, RZ, R94, 0x1b0, RZ, 0xc0, !PT ;  /* 0x000001b05eff7812 */ /* 0x000fe2000780c0ff */
[----:B------:R-:W-:Y:S11]  /*5680*/  BSSY.RECONVERGENT B6, `(.L_x_90) ;  /* 0x0000013000067945 */ /* 0x000ff60003800200 */
[----:B------:R-:W-:Y:S01]  /*5690*/  @!UPT UIADD3 URZ, UPT, UPT, URZ, URZ, URZ ;  /* 0x000000fffffff290 */ /* 0x000fe2000fffe0ff */
[----:B------:R-:W-:Y:S05]  /*56a0*/  @!P0 BRA `(.L_x_91) ;  /* 0x0000000000408947 */ /* 0x000fea0003800000 */
        /* <DEDUP_REMOVED lines=16> */
.L_x_91:
[----:B------:R-:W-:Y:S05]  /*57b0*/  BSYNC.RECONVERGENT B6 ;  /* 0x0000000000067941 */ /* 0x000fea0003800200 */
.L_x_90:
[----:B------:R-:W-:Y:S01]  /*57c0*/  R2UR UR4, R86 ;  /* 0x00000000560472ca */ /* 0x000fe200000e0000 */
[----:B------:R-:W-:Y:S01]  /*57d0*/  UISETP.NE.U32.AND UP0, UPT, UR60, URZ, UPT ;  /* 0x000000ff3c00728c */ /* 0x000fe2000bf05070 */
[----:B------:R-:W-:Y:S02]  /*57e0*/  ISETP.NE.U32.AND P4, PT, R82, RZ, PT ;  /* 0x000000ff5200720c */ /* 0x000fe40003f85070 */
[----:B------:R-:W-:Y:S01]  /*57f0*/  ISETP.NE.U32.AND P2, PT, RZ, UR46, PT ;  /* 0x0000002eff007c0c */ /* 0x000fe2000bf45070 */
[----:B------:R-:W-:Y:S01]  /*5800*/  UISETP.NE.AND.EX UP1, UPT, UR61, URZ, UPT, UP0 ;  /* 0x000000ff3d00728c */ /* 0x000fe2000bf25300 */
[----:B------:R-:W-:Y:S01]  /*5810*/  ISETP.NE.AND.EX P4, PT, R83, RZ, PT, P4 ;  /* 0x000000ff5300720c */ /* 0x000fe20003f85340 */
[----:B------:R-:W-:Y:S01]  /*5820*/  UPLOP3.LUT UP0, UPT, UPT, UPT, UPT, 0x40, 0x4 ;  /* 0x000000000004789c */ /* 0x000fe20003f0e870 */
[----:B------:R-:W-:Y:S05]  /*5830*/  ISETP.NE.AND.EX P2, PT, RZ, UR47, PT, P2 ;  /* 0x0000002fff007c0c */ /* 0x000fea000bf45320 */
[----:B------:R-:W-:Y:S06]  /*5840*/  UISETP.NE.AND UP2, UPT, UR4, URZ, UPT ;  /* 0x000000ff0400728c */ /* 0x000fec000bf45270 */
[----:B------:R-:W-:Y:S05]  /*5850*/  PLOP3.LUT P1, PT, PT, PT, UP2, 0x80, 0x8 ;  /* 0x000000000008781c */ /* 0x000fea0003f2f028 */
[----:B------:R-:W-:Y:S06]  /*5860*/  @UP2 UPLOP3.LUT UP0, UPT, UPT, UPT, UP1, 0x80, 0x8 ;  /* 0x000000000008289c */ /* 0x000fec0003f0f010 */
[----:B------:R-:W-:Y:S01]  /*5870*/  PLOP3.LUT P0, PT, PT, PT, UP0, 0x80, 0x8 ;  /* 0x000000000008781c */ /* 0x000fe20003f0f008 */
[----:B------:R-:W-:Y:S01]  /*5880*/  @!UPT UIADD3 URZ, UPT, UPT, URZ, URZ, URZ ;  /* 0x000000fffffff290 */ /* 0x000fe2000fffe0ff */
[----:B------:R-:W-:Y:S11]  /*5890*/  BRA.U !UP1, `(.L_x_92) ;  /* 0x00000001093c7547 */ /* 0x000ff6000b800000 */
[----:B------:R-:W-:Y:S01]  /*58a0*/  UISETP.NE.U32.AND UP0, UPT, UR46, URZ, UPT ;  /* 0x000000ff2e00728c */ /* 0x000fe2000bf05070 */
[----:B-1----:R-:W-:Y:S01]  /*58b0*/  HFMA2 R0, -RZ, RZ, 0, 5.9604644775390625e-08 ;  /* 0x00000001ff007431 */ /* 0x002fe200000001ff */
[----:B------:R-:W1:Y:S01]  /*58c0*/  LDCU.64 UR8, c[0x0][0x358] ;  /* 0x00006b00ff0877ac */ /* 0x000e620008000a00 */
[----:B------:R-:W-:Y:S01]  /*58d0*/  IMAD.MOV.U32 R84, RZ, RZ, 0x1 ;  /* 0x00000001ff547424 */ /* 0x000fe200078e00ff */
[----:B------:R-:W-:Y:S06]  /*58e0*/  UISETP.NE.AND.EX UP0, UPT, UR47, URZ, UPT, UP0 ;  /* 0x000000ff2f00728c */ /* 0x000fec000bf05300 */
        /* <DEDUP_REMOVED lines=9> */
[----:B--23--:R-:W-:Y:S02]  /*5980*/  @!P3 IMAD.U32 R41, RZ, RZ, UR4 ;  /* 0x00000004ff29be24 */ /* 0x00cfe4000f8e00ff */
.L_x_92:
[----:B------:R-:W-:Y:S05]  /*5990*/  @!P4 BRA `(.L_x_93) ;  /* 0x000000000024c947 */ /* 0x000fea0003800000 */
[----:B------:R-:W-:Y:S01]  /*59a0*/  ISETP.NE.U32.AND P3, PT, R80, RZ, PT ;  /* 0x000000ff5000720c */ /* 0x000fe20003f65070 */
[----:B------:R-:W2:Y:S03]  /*59b0*/  LDCU.64 UR4, c[0x0][0x358] ;  /* 0x00006b00ff0477ac */ /* 0x000ea60008000a00 */
[----:B------:R-:W-:Y:S11]  /*59c0*/  ISETP.NE.AND.EX P3, PT, R81, RZ, PT, P3 ;  /* 0x000000ff5100720c */ /* 0x000ff60003f65330 */
[----:B------:R-:W-:Y:S02]  /*59d0*/  @!UPT UIADD3 URZ, UPT, UPT, URZ, URZ, URZ ;  /* 0x000000fffffff290 */ /* 0x000fe4000fffe0ff */
[----:B------:R-:W3:Y:S01]  /*59e0*/  @P3 LDC.64 R2, c[0x0][0x8a8] ;  /* 0x00022a00ff023b82 */ /* 0x000ee20000000a00 */
[----:B-1----:R-:W-:Y:S04]  /*59f0*/  @P3 IMAD R0, R82, UR36, RZ ;  /* 0x0000002452003c24 */ /* 0x002fe8000f8e02ff */
[----:B---3--:R-:W-:Y:S05]  /*5a00*/  @P3 IMAD.WIDE R2, R0, 0x4, R2 ;  /* 0x0000000400023825 */ /* 0x008fea00078e0202 */
[----:B--2--5:R2:W5:Y:S02]  /*5a10*/  @P3 LDG.E R38, desc[UR4][R2.64] ;  /* 0x0000000402263981 */ /* 0x024564000c1e1900 */
[----:B--2---:R-:W3:Y:S02]  /*5a20*/  @!P3 LDC R38, c[0x0][0x8a0] ;  /* 0x00022800ff26bb82 */ /* 0x004ee40000000800 */
.L_x_93:
[----:B-----5:R-:W-:Y:S01]  /*5a30*/  FSETP.NEU.AND P4, PT, R41, RZ, PT ;  /* 0x000000ff2900720b */ /* 0x020fe20003f8d000 */
[----:B------:R-:W-:Y:S01]  /*5a40*/  BSSY B1, `(.L_x_94) ;  /* 0x0000042000017945 */ /* 0x000fe20003800000 */
[----:B------:R-:W-:Y:S01]  /*5a50*/  SEL R5, RZ, 0xffffffff, P2 ;  /* 0xffffffffff057807 */ /* 0x000fe20001000000 */
[----:B------:R-:W-:Y:S01]  /*5a60*/  IMAD.MOV.U32 R102, RZ, RZ, 0x1 ;  /* 0x00000001ff667424 */ /* 0x000fe200078e00ff */
[----:B------:R-:W-:Y:S02]  /*5a70*/  LOP3.LUT P3, RZ, R84, 0xff, RZ, 0xc0, !PT ;  /* 0x000000ff54ff7812 */ /* 0x000fe4000786c0ff */
[----:B------:R-:W-:Y:S02]  /*5a80*/  CS2R R78, SRZ ;  /* 0x00000000004e7805 */ /* 0x000fe4000001ff00 */
[----:B------:R-:W-:Y:S02]  /*5a90*/  @P1 SEL R4, RZ, 0xffffffff, P4 ;  /* 0xffffffffff041807 */ /* 0x000fe40002000000 */
[----:B------:R-:W-:Y:S02]  /*5aa0*/  CS2R R76, SRZ ;  /* 0x00000000004c7805 */ /* 0x000fe4000001ff00 */
[----:B------:R-:W-:Y:S02]  /*5ab0*/  LEA R2, R90, UR44, 0x3 ;  /* 0x0000002c5a027c11 */ /* 0x000fe4000f8e18ff */
[----:B------:R-:W-:Y:S02]  /*5ac0*/  CS2R R74, SRZ ;  /* 0x00000000004a7805 */ /* 0x000fe4000001ff00 */
[----:B------:R-:W-:Y:S02]  /*5ad0*/  @P0 SEL R4, R5, R4, !P3 ;  /* 0x0000000405040207 */ /* 0x000fe40005800000 */
[----:B------:R-:W-:Y:S02]  /*5ae0*/  CS2R R72, SRZ ;  /* 0x0000000000487805 */ /* 0x000fe4000001ff00 */
[----:B------:R-:W-:Y:S02]  /*5af0*/  LEA R100, R36, UR44, 0x3 ;  /* 0x0000002c24647c11 */ /* 0x000fe4000f8e18ff */
[----:B------:R-:W-:Y:S02]  /*5b00*/  @P1 LOP3.LUT R4, R4, 0x1, RZ, 0xc0, !PT ;  /* 0x0000000104041812 */ /* 0x000fe400078ec0ff */
[----:B------:R-:W-:Y:S02]  /*5b10*/  SHF.L.U32 R3, R92, 0x1f, RZ ;  /* 0x0000001f5c037819 */ /* 0x000fe400000006ff */
[----:B------:R-:W-:Y:S02]  /*5b20*/  ISETP.NE.U32.OR P6, PT, R4, 0x1, !P1 ;  /* 0x000000010400780c */ /* 0x000fe40004fc5470 */
[----:B------:R-:W-:Y:S02]  /*5b30*/  PLOP3.LUT P2, PT, PT, PT, UP1, 0x80, 0x8 ;  /* 0x000000000008781c */ /* 0x000fe40003f4f018 */
[C---:B------:R-:W-:Y:S02]  /*5b40*/  LEA.HI R39, R36.reuse, R36, RZ, 0x1 ;  /* 0x0000002424277211 */ /* 0x040fe400078f08ff */
[----:B------:R-:W-:Y:S02]  /*5b50*/  SEL R4, RZ, 0xffffffff, P4 ;  /* 0xffffffffff047807 */ /* 0x000fe40002000000 */
[----:B------:R-:W-:Y:S01]  /*5b60*/  P2R R96, PR, RZ, 0x40 ;  /* 0x00000040ff607803 */ /* 0x000fe20000000000 */
[C---:B-1----:R-:W-:Y:S01]  /*5b70*/  IMAD.SHL.U32 R0, R39.reuse, 0x40, RZ ;  /* 0x0000004027007824 */ /* 0x042fe200078e00ff */
[----:B------:R-:W-:Y:S03]  /*5b80*/  LOP3.LUT R39, R39, 0xffe, RZ, 0xc0, !PT ;  /* 0x00000ffe27277812 */ /* 0x000fe600078ec0ff */
[----:B------:R-:W-:Y:S02]  /*5b90*/  @P6 SHF.L.U32 R7, R89, 0x1f, RZ ;  /* 0x0000001f59076819 */ /* 0x000fe400000006ff */
[----:B------:R-:W-:Y:S01]  /*5ba0*/  @P2 SEL R4, R5, R4, !P3 ;  /* 0x0000000405042207 */ /* 0x000fe20005800000 */
[----:B------:R-:W-:Y:S01]  /*5bb0*/  IMAD.IADD R39, R36, 0x1, -R39 ;  /* 0x0000000124277824 */ /* 0x000fe200078e0a27 */
[----:B------:R-:W1:Y:S01]  /*5bc0*/  @P6 SYNCS.PHASECHK.TRANS64.TRYWAIT P1, [R2+URZ+0x50], R7 ;  /* 0x00005007020065a7 */ /* 0x000e6200080211ff */
[----:B------:R-:W-:Y:S02]  /*5bd0*/  LOP3.LUT R0, R0, 0xffffff80, RZ, 0xc0, !PT ;  /* 0xffffff8000007812 */ /* 0x000fe400078ec0ff */
[----:B------:R-:W-:Y:S03]  /*5be0*/  LOP3.LUT R4, R4, 0x1, RZ, 0xc0, !PT ;  /* 0x0000000104047812 */ /* 0x000fe600078ec0ff */
[----:B------:R-:W-:Y:S01]  /*5bf0*/  IMAD.IADD R0, R37, 0x1, R0 ;  /* 0x0000000125007824 */ /* 0x000fe200078e0200 */
[----:B------:R-:W-:Y:S03]  /*5c00*/  ISETP.NE.U32.AND P5, PT, R4, 0x1, PT ;  /* 0x000000010400780c */ /* 0x000fe60003fa5070 */
[----:B------:R-:W-:Y:S01]  /*5c10*/  IMAD R39, R39, 0x100000, R0 ;  /* 0x0010000027277824 */ /* 0x000fe200078e0200 */
[----:B------:R-:W-:Y:S01]  /*5c20*/  P2R R103, PR, RZ, 0x20 ;  /* 0x00000020ff677803 */ /* 0x000fe20000000000 */
[----:B------:R2:W4:Y:S01]  /*5c30*/  SYNCS.PHASECHK.TRANS64.TRYWAIT P0, [R100+URZ+0xa0], R3 ;  /* 0x0000a003640075a7 */ /* 0x00052200080011ff */
[----:B-1----:R-:W-:Y:S01]  /*5c40*/  @P6 SEL R102, RZ, 0x1, !P1 ;  /* 0x00000001ff666807 */ /* 0x002fe20004800000 */
[----:B--2---:R-:W-:Y:S06]  /*5c50*/  @!P6 BRA `(.L_x_95) ;  /* 0x000000000080e947 */ /* 0x004fec0003800000 */
[----:B------:R-:W-:Y:S01]  /*5c60*/  @P5 IMAD R6, R90, 0x1000, R71 ;  /* 0x000010005a065824 */ /* 0x000fe200078e0247 */
[----:B------:R-:W1:Y:S01]  /*5c70*/  S2R R0, SR_CgaCtaId ;  /* 0x0000000000007919 */ /* 0x000e620000008800 */
[----:B------:R-:W-:Y:S01]  /*5c80*/  ISETP.NE.AND P1, PT, R102, RZ, PT ;  /* 0x000000ff6600720c */ /* 0x000fe20003f25270 */
[----:B------:R-:W-:Y:S01]  /*5c90*/  BSSY B0, `(.L_x_96) ;  /* 0x000000b000007945 */ /* 0x000fe20003800000 */
[----:B------:R-:W-:Y:S01]  /*5ca0*/  @P5 VIADD R4, R6, UR44 ;  /* 0x0000002c06045c36 */ /* 0x000fe20008000000 */
[----:B------:R-:W-:Y:S02]  /*5cb0*/  CS2R R74, SRZ ;  /* 0x00000000004a7805 */ /* 0x000fe4000001ff00 */
[----:B------:R-:W-:Y:S02]  /*5cc0*/  CS2R R72, SRZ ;  /* 0x0000000000487805 */ /* 0x000fe4000001ff00 */
[----:B------:R-:W-:Y:S01]  /*5cd0*/  CS2R R78, SRZ ;  /* 0x00000000004e7805 */ /* 0x000fe2000001ff00 */
[----:B------:R-:W-:Y:S01]  /*5ce0*/  @P5 IMAD R4, R93, -0x10, R4 ;  /* 0xfffffff05d045824 */ /* 0x000fe200078e0204 */
[----:B------:R-:W-:Y:S04]  /*5cf0*/  CS2R R76, SRZ ;  /* 0x00000000004c7805 */ /* 0x000fe8000001ff00 */
[----:B------:R-:W-:Y:S05]  /*5d00*/  @P1 BRA `(.L_x_97) ;  /* 0x00000000000c1947 */ /* 0x000fea0003800000 */
[----:B------:R-:W-:Y:S04]  /*5d10*/  SHF.L.U32 R5, R89, 0x1f, RZ ;  /* 0x0000001f59057819 */ /* 0x000fe800000006ff */
[----:B------:R-:W2:Y:S02]  /*5d20*/  SYNCS.PHASECHK.TRANS64.TRYWAIT P1, [R2+URZ+0x50], R5 ;  /* 0x00005005020075a7 */ /* 0x000ea400080211ff */
[----:B--2---:R-:W-:Y:S05]  /*5d30*/  @!P1 BRA `(.L_x_98) ;  /* 0x00000024000c9947 */ /* 0x004fea0003800000 */
.L_x_97:
[----:B------:R-:W-:Y:S05]  /*5d40*/  BSYNC B0 ;  /* 0x0000000000007941 */ /* 0x000fea0003800000 */
.L_x_96:
[----:B------:R-:W-:Y:S01]  /*5d50*/  ISETP.NE.AND P1, PT, R103, RZ, PT ;  /* 0x000000ff6700720c */ /* 0x000fe20003f25270 */
[----:B--2---:R-:W-:Y:S02]  /*5d60*/  VIADD R5, R2, 0x60 ;  /* 0x0000006002057836 */ /* 0x004fe40000000000 */
[----:B------:R-:W-:Y:S03]  /*5d70*/  VIADD R90, R90, 0x1 ;  /* 0x000000015a5a7836 */ /* 0x000fe60000000000 */
[----:B-1----:R-:W-:Y:S07]  /*5d80*/  PRMT R0, R0, 0x654, R5 ;  /* 0x0000065400007816 */ /* 0x002fee0000000005 */
[----:B------:R1:W2:Y:S04]  /*5d90*/  @P1 LDS.128 R72, [R6+UR44+0x200] ;  /* 0x0002002c06481984 */ /* 0x0002a80008000c00 */
[----:B------:R1:W1:Y:S01]  /*5da0*/  @P1 LDS.128 R76, [R4+0x210] ;  /* 0x00021000044c1984 */ /* 0x0002620000000c00 */
[C---:B------:R-:W-:Y:S01]  /*5db0*/  ISETP.NE.AND P1, PT, R90.reuse, 0x2, PT ;  /* 0x000000025a00780c */ /* 0x040fe20003f25270 */
[----:B------:R-:W-:Y:S01]  /*5dc0*/  @!PT LDS RZ, [RZ] ;  /* 0x00000000fffff984 */ /* 0x000fe20000000800 */
[----:B------:R-:W-:Y:S01]  /*5dd0*/  @!PT LDS RZ, [RZ] ;  /* 0x00000000fffff984 */ /* 0x000fe20000000800 */
[----:B------:R-:W-:Y:S01]  /*5de0*/  @!PT LDS RZ, [RZ] ;  /* 0x00000000fffff984 */ /* 0x000fe20000000800 */
[----:B------:R-:W-:Y:S01]  /*5df0*/  @!PT LDS RZ, [RZ] ;  /* 0x00000000fffff984 */ /* 0x000fe20000000800 */
[----:B------:R5:W-:Y:S06]  /*5e00*/  MEMBAR.ALL.CTA ;  /* 0x0000000000007992 */ /* 0x000bec0000008000 */
[----:B-----5:R-:W5:Y:S01]  /*5e10*/  FENCE.VIEW.ASYNC.S ;  /* 0x00000000000073c6 */ /* 0x020f620000000000 */
[----:B------:R-:W-:Y:S01]  /*5e20*/  SEL R90, R90, RZ, P1 ;  /* 0x000000ff5a5a7207 */ /* 0x000fe20000800000 */
[----:B-----5:R5:W-:Y:S02]  /*5e30*/  SYNCS.ARRIVE.TRANS64.RED.A1T0 RZ, [R0+URZ], RZ ;  /* 0x000000ff00ff79a7 */ /* 0x020be400081004ff */
[----:B-----5:R-:W-:Y:S04]  /*5e40*/  SEL R0, RZ, 0x1, P1 ;  /* 0x00000001ff007807 */ /* 0x020fe80000800000 */
[----:B--2---:R-:W-:Y:S02]  /*5e50*/  LOP3.LUT R89, R89, R0, RZ, 0x3c, !PT ;  /* 0x0000000059597212 */ /* 0x004fe400078e3cff */
.L_x_95:
[----:B------:R-:W-:Y:S05]  /*5e60*/  BSYNC B1 ;  /* 0x0000000000017941 */ /* 0x000fea0003800000 */
.L_x_94:
[----:B------:R-:W-:Y:S04]  /*5e70*/  SHF.R.U32.HI R0, RZ, 0x15, R39 ;  /* 0x00000015ff007819 */ /* 0x000fe80000011627 */
[----:B------:R-:W-:Y:S01]  /*5e80*/  LOP3.LUT P1, RZ, R0, 0x3, R85, 0x48, !PT ;  /* 0x0000000300ff7812 */ /* 0x000fe20007824855 */
[----:B------:R-:W-:Y:S01]  /*5e90*/  @!UPT UIADD3 URZ, UPT, UPT, URZ, URZ, URZ ;  /* 0x000000fffffff290 */ /* 0x000fe2000fffe0ff */
[----:B----4-:R-:W-:Y:S11]  /*5ea0*/  @P0 BRA `(.L_x_99) ;  /* 0x0000000000080947 */ /* 0x010ff60003800000 */
[----:B------:R-:W2:Y:S02]  /*5eb0*/  SYNCS.PHASECHK.TRANS64.TRYWAIT P0, [R100+URZ+0xa0], R3 ;  /* 0x0000a003640075a7 */ /* 0x000ea400080011ff */
[----:B--2---:R-:W-:Y:S05]  /*5ec0*/  @!P0 BRA `(.L_x_100) ;  /* 0x0000002000bc8947 */ /* 0x004fea0003800000 */
.L_x_99:
[----:B------:R-:W-:Y:S05]  /*5ed0*/  @!P1 BRA `(.L_x_101) ;  /* 0x0000000000409947 */ /* 0x000fea0003800000 */
[----:B------:R-:W4:Y:S01]  /*5ee0*/  LDCU.64 UR8, c[0x4][0x70] ;  /* 0x01000e00ff0877ac */ /* 0x000f220008000a00 */
[----:B--2---:R-:W-:Y:S01]  /*5ef0*/  MOV R3, 0x0 ;  /* 0x0000000000037802 */ /* 0x004fe20000000f00 */
[----:B------:R-:W-:Y:S02]  /*5f00*/  HFMA2 R12, -RZ, RZ, 0, 5.9604644775390625e-08 ;  /* 0x00000001ff0c7431 */ /* 0x000fe400000001ff */
[----:B------:R-:W-:Y:S02]  /*5f10*/  IMAD.MOV.U32 R8, RZ, RZ, 0x192 ;  /* 0x00000192ff087424 */ /* 0x000fe400078e00ff */
[----:B------:R-:W-:Y:S01]  /*5f20*/  IMAD.MOV.U32 R13, RZ, RZ, RZ ;  /* 0x000000ffff0d7224 */ /* 0x000fe200078e00ff */
[----:B------:R-:W2:Y:S01]  /*5f30*/  LDCU.64 UR6, c[0x4][0x78] ;  /* 0x01000f00ff0677ac */ /* 0x000ea20008000a00 */
[----:B------:R-:W3:Y:S01]  /*5f40*/  LDC.64 R2, c[0x4][R3] ;  /* 0x0100000003027b82 */ /* 0x000ee20000000a00 */
[----:B------:R-:W5:Y:S01]  /*5f50*/  LDCU.64 UR4, c[0x4][0x10] ;  /* 0x01000200ff0477ac */ /* 0x000f620008000a00 */
[----:B----4-:R-:W-:Y:S01]  /*5f60*/  MOV R5, UR9 ;  /* 0x0000000900057c02 */ /* 0x010fe20008000f00 */
[----:B-1----:R-:W-:Y:S01]  /*5f70*/  IMAD.U32 R4, RZ, RZ, UR8 ;  /* 0x00000008ff047e24 */ /* 0x002fe2000f8e00ff */
[----:B--2---:R-:W-:Y:S01]  /*5f80*/  MOV R7, UR7 ;  /* 0x0000000700077c02 */ /* 0x004fe20008000f00 */
[----:B------:R-:W-:Y:S01]  /*5f90*/  IMAD.U32 R6, RZ, RZ, UR6 ;  /* 0x00000006ff067e24 */ /* 0x000fe2000f8e00ff */
[----:B-----5:R-:W-:Y:S01]  /*5fa0*/  MOV R11, UR5 ;  /* 0x00000005000b7c02 */ /* 0x020fe20008000f00 */
[----:B------:R-:W-:Y:S02]  /*5fb0*/  IMAD.U32 R10, RZ, RZ, UR4 ;  /* 0x00000004ff0a7e24 */ /* 0x000fe4000f8e00ff */
[----:B------:R-:W-:Y:S07]  /*5fc0*/  LEPC R20, `(.L_x_101) ;  /* 0x000000001014794e */ /* 0x000fee0000000000 */
[----:B---3--:R-:W-:Y:S05]  /*5fd0*/  CALL.ABS.NOINC R2 ;  /* 0x0000000002007343 */ /* 0x008fea0003c00000 */
.L_x_101:
[-C--:B------:R-:W-:Y:S01]  /*5fe0*/  F2FP.F16.E4M3.UNPACK_B R42, R72.reuse ;  /* 0x00000048ff2a723e */ /* 0x080fe200020006ff */
[----:B------:R-:W-:Y:S05]  /*5ff0*/  WARPSYNC.ALL ;  /* 0x0000000000007948 */ /* 0x000fea0003800000 */
[----:B------:R-:W-:Y:S01]  /*6000*/  R2UR UR4, R39 ;  /* 0x00000000270472ca */ /* 0x000fe200000e0000 */
[--C-:B------:R-:W-:Y:S01]  /*6010*/  HADD2.F32 R40, -RZ, R42.reuse.H0_H0 ;  /* 0x2000002aff287230 */ /* 0x100fe20000004100 */
[----:B------:R-:W-:Y:S01]  /*6020*/  F2FP.F16.E4M3.UNPACK_B R43, R72.H1 ;  /* 0x00000048ff2b723e */ /* 0x000fe200030006ff */
[----:B------:R-:W-:Y:S01]  /*6030*/  HADD2.F32 R42, -RZ, R42.H1_H1 ;  /* 0x3000002aff2a7230 */ /* 0x000fe20000004100 */
[-C--:B------:R-:W-:Y:S01]  /*6040*/  F2FP.F16.E4M3.UNPACK_B R45, R73.reuse ;  /* 0x00000049ff2d723e */ /* 0x080fe200020006ff */
[----:B------:R-:W-:Y:S01]  /*6050*/  BSSY.RECONVERGENT B0, `(.L_x_102) ;  /* 0x0000099000007945 */ /* 0x000fe20003800200 */
[----:B------:R-:W-:Y:S01]  /*6060*/  F2FP.F16.E4M3.UNPACK_B R47, R73.H1 ;  /* 0x00000049ff2f723e */ /* 0x000fe200030006ff */
[--C-:B------:R-:W-:Y:S01]  /*6070*/  HADD2.F32 R44, -RZ, R43.reuse.H0_H0 ;  /* 0x2000002bff2c7230 */ /* 0x100fe20000004100 */
[-C--:B------:R-:W-:Y:S01]  /*6080*/  F2FP.F16.E4M3.UNPACK_B R49, R74.reuse ;  /* 0x0000004aff31723e */ /* 0x080fe200020006ff */
[----:B------:R-:W-:Y:S01]  /*6090*/  HADD2.F32 R46, -RZ, R43.H1_H1 ;  /* 0x3000002bff2e7230 */ /* 0x000fe20000004100 */
[----:B------:R-:W-:Y:S01]  /*60a0*/  F2FP.F16.E4M3.UNPACK_B R51, R74.H1 ;  /* 0x0000004aff33723e */ /* 0x000fe200030006ff */
[--C-:B------:R-:W-:Y:S01]  /*60b0*/  HADD2.F32 R43, -RZ, R45.reuse.H0_H0 ;  /* 0x2000002dff2b7230 */ /* 0x100fe20000004100 */
[-C--:B------:R-:W-:Y:S01]  /*60c0*/  F2FP.F16.E4M3.UNPACK_B R53, R75.reuse ;  /* 0x0000004bff35723e */ /* 0x080fe200020006ff */
[----:B-1----:R-:W-:Y:S01]  /*60d0*/  LDTM.16dp32bit_t0_t15.x32 R4, tmem[UR4] ;  /* 0x00000004000479ee */ /* 0x002fe20008a80000 */
[----:B------:R-:W3:Y:S01]  /*60e0*/  LDTM.16dp32bit_t16_t31.x32 R4, tmem[UR4+0x20] ;  /* 0x00002004000479ee */ /* 0x000ee20008aa0000 */
[----:B------:R-:W-:Y:S01]  /*60f0*/  ISETP.NE.AND P6, PT, R96, RZ, PT ;  /* 0x000000ff6000720c */ /* 0x000fe20003fc5270 */
[----:B------:R-:W-:Y:S01]  /*6100*/  HADD2.F32 R48, -RZ, R45.H1_H1 ;  /* 0x3000002dff307230 */ /* 0x000fe20000004100 */
[----:B------:R-:W-:Y:S01]  /*6110*/  IADD3 R109, PT, PT, R71, UR44, RZ ;  /* 0x0000002c476d7c10 */ /* 0x000fe2000fffe0ff */
[----:B------:R-:W-:Y:S01]  /*6120*/  HADD2.F32 R52, -RZ, R49.H1_H1 ;  /* 0x30000031ff347230 */ /* 0x000fe20000004100 */
[----:B------:R-:W-:Y:S01]  /*6130*/  SHF.L.U32 R108, R88, 0x4, RZ ;  /* 0x00000004586c7819 */ /* 0x000fe200000006ff */
[----:B------:R-:W-:Y:S01]  /*6140*/  HADD2.F32 R56, -RZ, R53.H1_H1 ;  /* 0x30000035ff387230 */ /* 0x000fe20000004100 */
[----:B------:R-:W-:Y:S01]  /*6150*/  F2FP.F16.E4M3.UNPACK_B R55, R75.H1 ;  /* 0x0000004bff37723e */ /* 0x000fe200030006ff */
[--C-:B------:R-:W-:Y:S01]  /*6160*/  HADD2.F32 R45, -RZ, R47.reuse.H0_H0 ;  /* 0x2000002fff2d7230 */ /* 0x100fe20000004100 */
[----:B------:R-:W-:Y:S01]  /*6170*/  IADD3 R101, PT, PT, R109, R108, RZ ;  /* 0x0000006c6d657210 */ /* 0x000fe20007ffe0ff */
[----:B------:R-:W-:Y:S01]  /*6180*/  HADD2.F32 R50, -RZ, R47.H1_H1 ;  /* 0x3000002fff327230 */ /* 0x000fe20000004100 */
[-C--:B------:R-:W-:Y:S01]  /*6190*/  F2FP.F16.E4M3.UNPACK_B R57, R76.reuse ;  /* 0x0000004cff39723e */ /* 0x080fe200020006ff */
[----:B------:R-:W-:Y:S01]  /*61a0*/  HADD2.F32 R47, -RZ, R49.H0_H0 ;  /* 0x20000031ff2f7230 */ /* 0x000fe20000004100 */
[----:B------:R-:W-:Y:S01]  /*61b0*/  F2FP.F16.E4M3.UNPACK_B R59, R76.H1 ;  /* 0x0000004cff3b723e */ /* 0x000fe200030006ff */
[----:B------:R-:W-:Y:S01]  /*61c0*/  HADD2.F32 R49, -RZ, R51.H0_H0 ;  /* 0x20000033ff317230 */ /* 0x000fe20000004100 */
[-C--:B------:R-:W-:Y:S01]  /*61d0*/  F2FP.F16.E4M3.UNPACK_B R61, R77.reuse ;  /* 0x0000004dff3d723e */ /* 0x080fe200020006ff */
[----:B------:R-:W-:Y:S01]  /*61e0*/  HADD2.F32 R60, -RZ, R57.H1_H1 ;  /* 0x30000039ff3c7230 */ /* 0x000fe20000004100 */
[----:B------:R-:W-:Y:S01]  /*61f0*/  F2FP.F16.E4M3.UNPACK_B R63, R77.H1 ;  /* 0x0000004dff3f723e */ /* 0x000fe200030006ff */
[----:B------:R-:W-:Y:S01]  /*6200*/  HADD2.F32 R54, -RZ, R51.H1_H1 ;  /* 0x30000033ff367230 */ /* 0x000fe20000004100 */
[-C--:B------:R-:W-:Y:S01]  /*6210*/  F2FP.F16.E4M3.UNPACK_B R65, R78.reuse ;  /* 0x0000004eff41723e */ /* 0x080fe200020006ff */
[----:B------:R-:W-:Y:S01]  /*6220*/  HADD2.F32 R51, -RZ, R53.H0_H0 ;  /* 0x20000035ff337230 */ /* 0x000fe20000004100 */
[----:B------:R-:W-:Y:S01]  /*6230*/  F2FP.F16.E4M3.UNPACK_B R67, R78.H1 ;  /* 0x0000004eff43723e */ /* 0x000fe200030006ff */
[----:B------:R-:W-:Y:S01]  /*6240*/  HADD2.F32 R64, -RZ, R61.H1_H1 ;  /* 0x3000003dff407230 */ /* 0x000fe20000004100 */
[----:B------:R-:W-:Y:S01]  /*6250*/  ISETP.NE.AND P0, PT, R95, RZ, PT ;  /* 0x000000ff5f00720c */ /* 0x000fe20003f05270 */
[C---:B---3--:R-:W-:Y:S01]  /*6260*/  FMUL R0, R38.reuse, R4 ;  /* 0x0000000426007220 */ /* 0x048fe20000400000 */
[C---:B------:R-:W-:Y:S01]  /*6270*/  FMUL R2, R38.reuse, R5 ;  /* 0x0000000526027220 */ /* 0x040fe20000400000 */
[C---:B------:R-:W-:Y:S01]  /*6280*/  FMUL R4, R38.reuse, R8 ;  /* 0x0000000826047220 */ /* 0x040fe20000400000 */
[C---:B------:R-:W-:Y:S01]  /*6290*/  FMUL R5, R38.reuse, R9 ;  /* 0x0000000926057220 */ /* 0x040fe20000400000 */
[C---:B------:R-:W-:Y:S01]  /*62a0*/  FFMA R0, R41.reuse, R40, R0 ;  /* 0x0000002829007223 */ /* 0x040fe20000000000 */
[C---:B------:R-:W-:Y:S01]  /*62b0*/  FFMA R2, R41.reuse, R42, R2 ;  /* 0x0000002a29027223 */ /* 0x040fe20000000002 */
[C---:B------:R-:W-:Y:S01]  /*62c0*/  FMUL R8, R38.reuse, R12 ;  /* 0x0000000c26087220 */ /* 0x040fe20000400000 */
[C---:B------:R-:W-:Y:S01]  /*62d0*/  FMUL R9, R38.reuse, R13 ;  /* 0x0000000d26097220 */ /* 0x040fe20000400000 */
[C---:B------:R-:W-:Y:S01]  /*62e0*/  FMUL R12, R38.reuse, R16 ;  /* 0x00000010260c7220 */ /* 0x040fe20000400000 */
[C---:B------:R-:W-:Y:S01]  /*62f0*/  FMUL R13, R38.reuse, R17 ;  /* 0x00000011260d7220 */ /* 0x040fe20000400000 */
[C---:B------:R-:W-:Y:S01]  /*6300*/  FMUL R16, R38.reuse, R20 ;  /* 0x0000001426107220 */ /* 0x040fe20000400000 */
[C---:B------:R-:W-:Y:S01]  /*6310*/  FMUL R17, R38.reuse, R21 ;  /* 0x0000001526117220 */ /* 0x040fe20000400000 */
[C---:B------:R-:W-:Y:S01]  /*6320*/  FMUL R20, R38.reuse, R24 ;  /* 0x0000001826147220 */ /* 0x040fe20000400000 */
[C---:B------:R-:W-:Y:S01]  /*6330*/  FMUL R21, R38.reuse, R25 ;  /* 0x0000001926157220 */ /* 0x040fe20000400000 */
[----:B------:R-:W-:Y:S02]  /*6340*/  HADD2.F32 R68, -RZ, R65.H1_H1 ;  /* 0x30000041ff447230 */ /* 0x000fe40000004100 */
[C---:B------:R-:W-:Y:S01]  /*6350*/  FMUL R24, R38.reuse, R28 ;  /* 0x0000001c26187220 */ /* 0x040fe20000400000 */
[C---:B------:R-:W-:Y:S01]  /*6360*/  FMUL R25, R38.reuse, R29 ;  /* 0x0000001d26197220 */ /* 0x040fe20000400000 */
[C---:B------:R-:W-:Y:S01]  /*6370*/  FMUL R28, R38.reuse, R32 ;  /* 0x00000020261c7220 */ /* 0x040fe20000400000 */
[C---:B------:R-:W-:Y:S01]  /*6380*/  FMUL R29, R38.reuse, R33 ;  /* 0x00000021261d7220 */ /* 0x040fe20000400000 */
[C---:B--2---:R-:W-:Y:S01]  /*6390*/  FMUL R3, R38.reuse, R6 ;  /* 0x0000000626037220 */ /* 0x044fe20000400000 */
[C---:B------:R-:W-:Y:S01]  /*63a0*/  FMUL R7, R38.reuse, R7 ;  /* 0x0000000726077220 */ /* 0x040fe20000400000 */
[C---:B------:R-:W-:Y:S01]  /*63b0*/  FMUL R6, R38.reuse, R10 ;  /* 0x0000000a26067220 */ /* 0x040fe20000400000 */
[C---:B------:R-:W-:Y:S01]  /*63c0*/  FMUL R11, R38.reuse, R11 ;  /* 0x0000000b260b7220 */ /* 0x040fe20000400000 */
[C---:B------:R-:W-:Y:S01]  /*63d0*/  FFMA R3, R41.reuse, R44, R3 ;  /* 0x0000002c29037223 */ /* 0x040fe20000000003 */
[C---:B------:R-:W-:Y:S01]  /*63e0*/  FFMA R7, R41.reuse, R46, R7 ;  /* 0x0000002e29077223 */ /* 0x040fe20000000007 */
[C---:B------:R-:W-:Y:S01]  /*63f0*/  FFMA R4, R41.reuse, R43, R4 ;  /* 0x0000002b29047223 */ /* 0x040fe20000000004 */
[----:B------:R-:W-:Y:S01]  /*6400*/  F2FP.F16.E4M3.UNPACK_B R40, R79 ;  /* 0x0000004fff28723e */ /* 0x000fe200020006ff */
[C---:B------:R-:W-:Y:S01]  /*6410*/  FFMA R5, R41.reuse, R48, R5 ;  /* 0x0000003029057223 */ /* 0x040fe20000000005 */
[C---:B------:R-:W-:Y:S01]  /*6420*/  FFMA R6, R41.reuse, R45, R6 ;  /* 0x0000002d29067223 */ /* 0x040fe20000000006 */
[----:B------:R-:W-:Y:S01]  /*6430*/  F2FP.F16.E4M3.UNPACK_B R42, R79.H1 ;  /* 0x0000004fff2a723e */ /* 0x000fe200030006ff */
[C---:B------:R-:W-:Y:S01]  /*6440*/  FFMA R11, R41.reuse, R50, R11 ;  /* 0x00000032290b7223 */ /* 0x040fe2000000000b */
[----:B------:R-:W-:Y:S01]  /*6450*/  FFMA R8, R41, R47, R8 ;  /* 0x0000002f29087223 */ /* 0x000fe20000000008 */
[----:B------:R-:W-:Y:S01]  /*6460*/  F2FP.SATFINITE.E4M3.F32.PACK_AB_MERGE_C R97, R7, R3, RZ ;  /* 0x000000030761723e */ /* 0x000fe200048070ff */
[C---:B------:R-:W-:Y:S01]  /*6470*/  FFMA R9, R41.reuse, R52, R9 ;  /* 0x0000003429097223 */ /* 0x040fe20000000009 */
[----:B------:R-:W-:Y:S01]  /*6480*/  FMUL R10, R38, R14 ;  /* 0x0000000e260a7220 */ /* 0x000fe20000400000 */
[----:B------:R-:W-:Y:S01]  /*6490*/  LEA R109, R90, UR44, 0x3 ;  /* 0x0000002c5a6d7c11 */ /* 0x000fe2000f8e18ff */
[----:B------:R-:W-:Y:S01]  /*64a0*/  FMUL R15, R38, R15 ;  /* 0x0000000f260f7220 */ /* 0x000fe20000400000 */
[--C-:B------:R-:W-:Y:S01]  /*64b0*/  HADD2.F32 R53, -RZ, R55.reuse.H0_H0 ;  /* 0x20000037ff357230 */ /* 0x100fe20000004100 */
[----:B------:R-:W-:Y:S01]  /*64c0*/  F2FP.SATFINITE.E4M3.F32.PACK_AB_MERGE_C R96, R2, R0, R97 ;  /* 0x000000000260723e */ /* 0x000fe20004807061 */
[----:B------:R-:W-:Y:S01]  /*64d0*/  FFMA R10, R41, R49, R10 ;  /* 0x00000031290a7223 */ /* 0x000fe2000000000a */
[----:B------:R-:W-:Y:S01]  /*64e0*/  F2FP.SATFINITE.E4M3.F32.PACK_AB_MERGE_C R97, R11, R6, RZ ;  /* 0x000000060b61723e */ /* 0x000fe200048070ff */
[C---:B------:R-:W-:Y:S01]  /*64f0*/  FFMA R15, R41.reuse, R54, R15 ;  /* 0x00000036290f7223 */ /* 0x040fe2000000000f */
[C---:B------:R-:W-:Y:S01]  /*6500*/  FFMA R12, R41.reuse, R51, R12 ;  /* 0x00000033290c7223 */ /* 0x040fe2000000000c */
[----:B------:R-:W-:Y:S01]  /*6510*/  FFMA R13, R41, R56, R13 ;  /* 0x00000038290d7223 */ /* 0x000fe2000000000d */
[----:B------:R-:W-:Y:S01]  /*6520*/  F2FP.SATFINITE.E4M3.F32.PACK_AB_MERGE_C R97, R5, R4, R97 ;  /* 0x000000040561723e */ /* 0x000fe20004807061 */
[----:B------:R-:W-:Y:S01]  /*6530*/  HADD2.F32 R58, -RZ, R55.H1_H1 ;  /* 0x30000037ff3a7230 */ /* 0x000fe20000004100 */
[----:B------:R-:W-:Y:S01]  /*6540*/  F2FP.SATFINITE.E4M3.F32.PACK_AB_MERGE_C R98, R15, R10, RZ ;  /* 0x0000000a0f62723e */ /* 0x000fe200048070ff */
[----:B------:R-:W-:Y:S02]  /*6550*/  HADD2.F32 R55, -RZ, R57.H0_H0 ;  /* 0x20000039ff377230 */ /* 0x000fe40000004100 */
[C---:B------:R-:W-:Y:S01]  /*6560*/  FMUL R14, R38.reuse, R18 ;  /* 0x00000012260e7220 */ /* 0x040fe20000400000 */
[C---:B------:R-:W-:Y:S01]  /*6570*/  FMUL R19, R38.reuse, R19 ;  /* 0x0000001326137220 */ /* 0x040fe20000400000 */
[--C-:B------:R-:W-:Y:S02]  /*6580*/  HADD2.F32 R57, -RZ, R59.reuse.H0_H0 ;  /* 0x2000003bff397230 */ /* 0x100fe40000004100 */
[C---:B------:R-:W-:Y:S01]  /*6590*/  FMUL R18, R38.reuse, R22 ;  /* 0x0000001626127220 */ /* 0x040fe20000400000 */
[C---:B------:R-:W-:Y:S01]  /*65a0*/  FFMA R14, R41.reuse, R53, R14 ;  /* 0x00000035290e7223 */ /* 0x040fe2000000000e */
[----:B------:R-:W-:Y:S02]  /*65b0*/  HADD2.F32 R62, -RZ, R59.H1_H1 ;  /* 0x3000003bff3e7230 */ /* 0x000fe40000004100 */
[C---:B------:R-:W-:Y:S01]  /*65c0*/  FFMA R19, R41.reuse, R58, R19 ;  /* 0x0000003a29137223 */ /* 0x040fe20000000013 */
[----:B------:R-:W-:Y:S02]  /*65d0*/  HADD2.F32 R59, -RZ, R61.H0_H0 ;  /* 0x2000003dff3b7230 */ /* 0x000fe40000004100 */
[C---:B------:R-:W-:Y:S01]  /*65e0*/  FMUL R23, R38.reuse, R23 ;  /* 0x0000001726177220 */ /* 0x040fe20000400000 */
[C---:B------:R-:W-:Y:S01]  /*65f0*/  FFMA R16, R41.reuse, R55, R16 ;  /* 0x0000003729107223 */ /* 0x040fe20000000010 */
[C---:B------:R-:W-:Y:S01]  /*6600*/  FFMA R17, R41.reuse, R60, R17 ;  /* 0x0000003c29117223 */ /* 0x040fe20000000011 */
[--C-:B------:R-:W-:Y:S02]  /*6610*/  HADD2.F32 R61, -RZ, R63.reuse.H0_H0 ;  /* 0x2000003fff3d7230 */ /* 0x100fe40000004100 */
[C---:B------:R-:W-:Y:S01]  /*6620*/  FFMA R18, R41.reuse, R57, R18 ;  /* 0x0000003929127223 */ /* 0x040fe20000000012 */
[----:B------:R-:W-:Y:S02]  /*6630*/  HADD2.F32 R66, -RZ, R63.H1_H1 ;  /* 0x3000003fff427230 */ /* 0x000fe40000004100 */
[C---:B------:R-:W-:Y:S01]  /*6640*/  FMUL R22, R38.reuse, R26 ;  /* 0x0000001a26167220 */ /* 0x040fe20000400000 */
[----:B------:R-:W-:Y:S02]  /*6650*/  HADD2.F32 R63, -RZ, R65.H0_H0 ;  /* 0x20000041ff3f7230 */ /* 0x000fe40000004100 */
[C---:B------:R-:W-:Y:S01]  /*6660*/  FFMA R23, R41.reuse, R62, R23 ;  /* 0x0000003e29177223 */ /* 0x040fe20000000017 */
[C---:B------:R-:W-:Y:S01]  /*6670*/  FMUL R27, R38.reuse, R27 ;  /* 0x0000001b261b7220 */ /* 0x040fe20000400000 */
[C---:B------:R-:W-:Y:S01]  /*6680*/  FFMA R20, R41.reuse, R59, R20 ;  /* 0x0000003b29147223 */ /* 0x040fe20000000014 */
[C---:B------:R-:W-:Y:S01]  /*6690*/  FFMA R21, R41.reuse, R64, R21 ;  /* 0x0000004029157223 */ /* 0x040fe20000000015 */
[--C-:B------:R-:W-:Y:S02]  /*66a0*/  HADD2.F32 R65, -RZ, R67.reuse.H0_H0 ;  /* 0x20000043ff417230 */ /* 0x100fe40000004100 */
[C---:B------:R-:W-:Y:S01]  /*66b0*/  FFMA R22, R41.reuse, R61, R22 ;  /* 0x0000003d29167223 */ /* 0x040fe20000000016 */
[----:B------:R-:W-:Y:S02]  /*66c0*/  HADD2.F32 R70, -RZ, R67.H1_H1 ;  /* 0x30000043ff467230 */ /* 0x000fe40000004100 */
[C---:B------:R-:W-:Y:S01]  /*66d0*/  FMUL R26, R38.reuse, R30 ;  /* 0x0000001e261a7220 */ /* 0x040fe20000400000 */
[--C-:B------:R-:W-:Y:S02]  /*66e0*/  HADD2.F32 R67, -RZ, R40.reuse.H0_H0 ;  /* 0x20000028ff437230 */ /* 0x100fe40000004100 */
[C---:B------:R-:W-:Y:S01]  /*66f0*/  FFMA R27, R41.reuse, R66, R27 ;  /* 0x00000042291b7223 */ /* 0x040fe2000000001b */
[C---:B------:R-:W-:Y:S01]  /*6700*/  FMUL R31, R38.reuse, R31 ;  /* 0x0000001f261f7220 */ /* 0x040fe20000400000 */
[C---:B------:R-:W-:Y:S01]  /*6710*/  FFMA R24, R41.reuse, R63, R24 ;  /* 0x0000003f29187223 */ /* 0x040fe20000000018 */
[----:B------:R-:W-:Y:S02]  /*6720*/  HADD2.F32 R40, -RZ, R40.H1_H1 ;  /* 0x30000028ff287230 */ /* 0x000fe40000004100 */
[C---:B------:R-:W-:Y:S01]  /*6730*/  FFMA R25, R41.reuse, R68, R25 ;  /* 0x0000004429197223 */ /* 0x040fe20000000019 */
[--C-:B------:R-:W-:Y:S02]  /*6740*/  HADD2.F32 R69, -RZ, R42.reuse.H0_H0 ;  /* 0x2000002aff457230 */ /* 0x100fe40000004100 */
[C---:B------:R-:W-:Y:S01]  /*6750*/  FFMA R26, R41.reuse, R65, R26 ;  /* 0x00000041291a7223 */ /* 0x040fe2000000001a */
[----:B------:R-:W-:Y:S02]  /*6760*/  HADD2.F32 R42, -RZ, R42.H1_H1 ;  /* 0x3000002aff2a7230 */ /* 0x000fe40000004100 */
[C---:B------:R-:W-:Y:S01]  /*6770*/  FMUL R30, R38.reuse, R34 ;  /* 0x00000022261e7220 */ /* 0x040fe20000400000 */
[----:B------:R-:W-:Y:S01]  /*6780*/  FFMA R31, R41, R70, R31 ;  /* 0x00000046291f7223 */ /* 0x000fe2000000001f */
[----:B------:R-:W-:Y:S01]  /*6790*/  FMUL R35, R38, R35 ;  /* 0x0000002326237220 */ /* 0x000fe20000400000 */
[----:B------:R-:W-:Y:S01]  /*67a0*/  F2FP.SATFINITE.E4M3.F32.PACK_AB_MERGE_C R99, R19, R14, RZ ;  /* 0x0000000e1363723e */ /* 0x000fe200048070ff */
[C---:B------:R-:W-:Y:S01]  /*67b0*/  FFMA R28, R41.reuse, R67, R28 ;  /* 0x00000043291c7223 */ /* 0x040fe2000000001c */
[C---:B------:R-:W-:Y:S01]  /*67c0*/  FFMA R29, R41.reuse, R40, R29 ;  /* 0x00000028291d7223 */ /* 0x040fe2000000001d */
[C---:B------:R-:W-:Y:S01]  /*67d0*/  FFMA R30, R41.reuse, R69, R30 ;  /* 0x00000045291e7223 */ /* 0x040fe2000000001e */
[----:B------:R-:W-:Y:S01]  /*67e0*/  FFMA R35, R41, R42, R35 ;  /* 0x0000002a29237223 */ /* 0x000fe20000000023 */
[----:B------:R-:W-:Y:S02]  /*67f0*/  F2FP.SATFINITE.E4M3.F32.PACK_AB_MERGE_C R98, R9, R8, R98 ;  /* 0x000000080962723e */ /* 0x000fe40004807062 */
[----:B------:R-:W-:Y:S02]  /*6800*/  F2FP.SATFINITE.E4M3.F32.PACK_AB_MERGE_C R99, R13, R12, R99 ;  /* 0x0000000c0d63723e */ /* 0x000fe40004807063 */
[----:B------:R-:W-:Y:S02]  /*6810*/  F2FP.SATFINITE.E4M3.F32.PACK_AB_MERGE_C R104, R23, R18, RZ ;  /* 0x000000121768723e */ /* 0x000fe400048070ff */
[----:B------:R-:W-:Y:S01]  /*6820*/  F2FP.SATFINITE.E4M3.F32.PACK_AB_MERGE_C R105, R27, R22, RZ ;  /* 0x000000161b69723e */ /* 0x000fe200048070ff */
[----:B------:R1:W-:Y:S01]  /*6830*/  STS.128 [R71+UR44+0x2200], R96 ;  /* 0x0022006047007988 */ /* 0x0003e20008000c2c */
[----:B------:R-:W-:Y:S02]  /*6840*/  F2FP.SATFINITE.E4M3.F32.PACK_AB_MERGE_C R110, R31, R26, RZ ;  /* 0x0000001a1f6e723e */ /* 0x000fe400048070ff */
[----:B------:R-:W-:Y:S02]  /*6850*/  F2FP.SATFINITE.E4M3.F32.PACK_AB_MERGE_C R111, R35, R30, RZ ;  /* 0x0000001e236f723e */ /* 0x000fe400048070ff */
[----:B------:R-:W-:Y:S02]  /*6860*/  F2FP.SATFINITE.E4M3.F32.PACK_AB_MERGE_C R104, R17, R16, R104 ;  /* 0x000000101168723e */ /* 0x000fe40004807068 */
[----:B------:R-:W-:Y:S02]  /*6870*/  F2FP.SATFINITE.E4M3.F32.PACK_AB_MERGE_C R105, R21, R20, R105 ;  /* 0x000000141569723e */ /* 0x000fe40004807069 */
[----:B------:R-:W-:Y:S02]  /*6880*/  F2FP.SATFINITE.E4M3.F32.PACK_AB_MERGE_C R106, R25, R24, R110 ;  /* 0x00000018196a723e */ /* 0x000fe4000480706e */
[----:B------:R-:W-:Y:S02]  /*6890*/  F2FP.SATFINITE.E4M3.F32.PACK_AB_MERGE_C R107, R29, R28, R111 ;  /* 0x0000001c1d6b723e */ /* 0x000fe4000480706f */
[----:B------:R-:W-:Y:S03]  /*68a0*/  @P6 SHF.L.U32 R110, R89, 0x1f, RZ ;  /* 0x0000001f596e6819 */ /* 0x000fe600000006ff */
[----:B------:R1:W-:Y:S01]  /*68b0*/  STS.128 [R101+0x2210], R104 ;  /* 0x0022106865007388 */ /* 0x0003e20000000c00 */
[----:B------:R-:W-:Y:S01]  /*68c0*/  @!PT LDS RZ, [RZ] ;  /* 0x00000000fffff984 */ /* 0x000fe20000000800 */
[----:B------:R-:W-:Y:S01]  /*68d0*/  @!PT LDS RZ, [RZ] ;  /* 0x00000000fffff984 */ /* 0x000fe20000000800 */
[----:B------:R-:W-:Y:S01]  /*68e0*/  @!PT LDS RZ, [RZ] ;  /* 0x00000000fffff984 */ /* 0x000fe20000000800 */
[----:B------:R-:W-:Y:S01]  /*68f0*/  @!PT LDS RZ, [RZ] ;  /* 0x00000000fffff984 */ /* 0x000fe20000000800 */
[----:B------:R2:W-:Y:S07]  /*6900*/  MEMBAR.ALL.CTA ;  /* 0x0000000000007992 */ /* 0x0005ee0000008000 */
[----:B--2---:R-:W2:Y:S02]  /*6910*/  FENCE.VIEW.ASYNC.S ;  /* 0x00000000000073c6 */ /* 0x004ea40000000000 */
[----:B--2---:R-:W-:Y:S06]  /*6920*/  BAR.SYNC.DEFER_BLOCKING 0x1, 0x80 ;  /* 0x0042000000007b1d */ /* 0x004fec0000010000 */
[----:B------:R-:W-:Y:S05]  /*6930*/  @P0 BRA `(.L_x_103) ;  /* 0x0000000000280947 */ /* 0x000fea0003800000 */
[----:B------:R-:W2:Y:S01]  /*6940*/  LDCU.64 UR6, c[0x0][0x348] ;  /* 0x00006900ff0677ac */ /* 0x000ea20008000a00 */
[----:B------:R-:W-:Y:S01]  /*6950*/  UIADD3 UR4, UPT, UPT, UR44, 0x2200, URZ ;  /* 0x000022002c047890 */ /* 0x000fe2000fffe0ff */
[----:B------:R-:W-:Y:S05]  /*6960*/  UMOV UR51, UR36 ;  /* 0x0000002400337c82 */ /* 0x000fea0008000000 */
[----:B------:R-:W-:Y:S04]  /*6970*/  MOV R94, UR4 ;  /* 0x00000004005e7c02 */ /* 0x000fe80008000f00 */
[----:B------:R-:W-:Y:S01]  /*6980*/  R2UR UR48, R94 ;  /* 0x000000005e3072ca */ /* 0x000fe200000e0000 */
[----:B--2---:R-:W-:Y:S04]  /*6990*/  UIADD3 UR4, UP0, UPT, UR6, 0x680, URZ ;  /* 0x0000068006047890 */ /* 0x004fe8000ff1e0ff */
[----:B------:R-:W-:Y:S09]  /*69a0*/  UIADD3.X UR5, UPT, UPT, URZ, UR7, URZ, UP0, !UPT ;  /* 0x00000007ff057290 */ /* 0x000ff200087fe4ff */
[----:B------:R2:W-:Y:S01]  /*69b0*/  UTMASTG.3D [UR48], [UR4] ;  /* 0x00000030040073b5 */ /* 0x0005e20008010000 */
[----:B------:R0:W-:Y:S01]  /*69c0*/  UTMACMDFLUSH ;  /* 0x00000000000079b7 */ /* 0x0001e20000000000 */
[----:B--2---:R-:W-:Y:S04]  /*69d0*/  DEPBAR.LE SB0, 0x1 ;  /* 0x000080400000791a */ /* 0x004fe80000000000 */
.L_x_103:
[----:B------:R-:W-:Y:S05]  /*69e0*/  BSYNC.RECONVERGENT B0 ;  /* 0x0000000000007941 */ /* 0x000fea0003800200 */
.L_x_102:
[----:B------:R-:W-:Y:S06]  /*69f0*/  BAR.SYNC.DEFER_BLOCKING 0x1, 0x80 ;  /* 0x0042000000007b1d */ /* 0x000fec0000010000 */
[----:B------:R-:W2:Y:S01]  /*6a00*/  @P6 SYNCS.PHASECHK.TRANS64.TRYWAIT P0, [R109+URZ+0x50], R110 ;  /* 0x0000506e6d0065a7 */ /* 0x000ea200080011ff */
[----:B------:R-:W-:Y:S01]  /*6a10*/  BSSY B1, `(.L_x_104) ;  /* 0x0000020000017945 */ /* 0x000fe20003800000 */
[----:B--2---:R-:W-:Y:S03]  /*6a20*/  @P6 SEL R102, RZ, 0x1, !P0 ;  /* 0x00000001ff666807 */ /* 0x004fe60004000000 */
[----:B------:R-:W-:Y:S05]  /*6a30*/  @!P6 BRA `(.L_x_105) ;  /* 0x000000000074e947 */ /* 0x000fea0003800000 */
[----:B------:R-:W-:Y:S01]  /*6a40*/  ISETP.NE.AND P1, PT, R103, RZ, PT ;  /* 0x000000ff6700720c */ /* 0x000fe20003f25270 */
[----:B------:R-:W2:Y:S01]  /*6a50*/  S2R R0, SR_CgaCtaId ;  /* 0x0000000000007919 */ /* 0x000ea20000008800 */
[----:B------:R-:W-:Y:S01]  /*6a60*/  ISETP.NE.AND P0, PT, R102, RZ, PT ;  /* 0x000000ff6600720c */ /* 0x000fe20003f05270 */
[----:B------:R-:W-:Y:S10]  /*6a70*/  BSSY B0, `(.L_x_106) ;  /* 0x0000008000007945 */ /* 0x000ff40003800000 */
[----:B------:R-:W-:Y:S05]  /*6a80*/  @P1 IMAD R2, R90, 0x1000, R71 ;  /* 0x000010005a021824 */ /* 0x000fea00078e0247 */
[----:B------:R-:W-:Y:S05]  /*6a90*/  @P1 IADD3 R3, PT, PT, R2, UR44, RZ ;  /* 0x0000002c02031c10 */ /* 0x000fea000fffe0ff */
[----:B------:R-:W-:Y:S01]  /*6aa0*/  @P1 IMAD.IADD R3, R3, 0x1, R108 ;  /* 0x0000000103031824 */ /* 0x000fe200078e026c */
[----:B------:R-:W-:Y:S06]  /*6ab0*/  @P0 BRA `(.L_x_107) ;  /* 0x00000000000c0947 */ /* 0x000fec0003800000 */
[----:B------:R-:W-:Y:S04]  /*6ac0*/  SHF.L.U32 R4, R89, 0x1f, RZ ;  /* 0x0000001f59047819 */ /* 0x000fe800000006ff */
[----:B------:R-:W3:Y:S02]  /*6ad0*/  SYNCS.PHASECHK.TRANS64.TRYWAIT P0, [R109+URZ+0x50], R4 ;  /* 0x000050046d0075a7 */ /* 0x000ee400080011ff */
[----:B---3--:R-:W-:Y:S05]  /*6ae0*/  @!P0 BRA `(.L_x_108) ;  /* 0x0000001400c88947 */ /* 0x008fea0003800000 */
.L_x_107:
[----:B------:R-:W-:Y:S05]  /*6af0*/  BSYNC B0 ;  /* 0x0000000000007941 */ /* 0x000fea0003800000 */
.L_x_106:
[----:B------:R-:W-:Y:S01]  /*6b00*/  ISETP.NE.AND P0, PT, R103, RZ, PT ;  /* 0x000000ff6700720c */ /* 0x000fe20003f05270 */
[----:B---3--:R-:W-:Y:S02]  /*6b10*/  VIADD R109, R109, 0x60 ;  /* 0x000000606d6d7836 */ /* 0x008fe40000000000 */
[----:B------:R-:W-:Y:S03]  /*6b20*/  VIADD R90, R90, 0x1 ;  /* 0x000000015a5a7836 */ /* 0x000fe60000000000 */
[----:B--2---:R-:W-:Y:S07]  /*6b30*/  PRMT R0, R0, 0x654, R109 ;  /* 0x0000065400007816 */ /* 0x004fee000000006d */
[----:B------:R2:W3:Y:S04]  /*6b40*/  @P0 LDS.128 R72, [R2+UR44+0x200] ;  /* 0x0002002c02480984 */ /* 0x0004e80008000c00 */
[----:B------:R2:W4:Y:S01]  /*6b50*/  @P0 LDS.128 R76, [R3+0x210] ;  /* 0x00021000034c0984 */ /* 0x0005220000000c00 */
        /* <DEDUP_REMOVED lines=10> */
[----:B--23--:R-:W-:Y:S02]  /*6c00*/  LOP3.LUT R89, R89, R0, RZ, 0x3c, !PT ;  /* 0x0000000059597212 */ /* 0x00cfe400078e3cff */
.L_x_105:
[----:B------:R-:W-:Y:S05]  /*6c10*/  BSYNC B1 ;  /* 0x0000000000017941 */ /* 0x000fea0003800000 */
.L_x_104:
[----:B------:R-:W-:Y:S05]  /*6c20*/  VIADD R0, R39, 0x40 ;  /* 0x0000004027007836 */ /* 0x000fea0000000000 */
[----:B------:R-:W-:Y:S04]  /*6c30*/  SHF.R.U32.HI R0, RZ, 0x15, R0 ;  /* 0x00000015ff007819 */ /* 0x000fe80000011600 */
[----:B------:R-:W-:Y:S11]  /*6c40*/  LOP3.LUT P0, RZ, R0, 0x3, R85, 0x48, !PT ;  /* 0x0000000300ff7812 */ /* 0x000ff60007804855 */
[----:B------:R-:W-:Y:S02]  /*6c50*/  @!UPT UIADD3 URZ, UPT, UPT, URZ, URZ, URZ ;  /* 0x000000fffffff290 */ /* 0x000fe4000fffe0ff */
[----:B------:R-:W-:Y:S05]  /*6c60*/  @!P0 BRA `(.L_x_109) ;  /* 0x0000000000408947 */ /* 0x000fea0003800000 */
[----:B------:R-:W2:Y:S01]  /*6c70*/  LDCU.64 UR8, c[0x4][0x70] ;  /* 0x01000e00ff0877ac */ /* 0x000ea20008000a00 */
[----:B------:R-:W-:Y:S01]  /*6c80*/  MOV R3, 0x0 ;  /* 0x0000000000037802 */ /* 0x000fe20000000f00 */
[----:B------:R-:W-:Y:S02]  /*6c90*/  HFMA2 R12, -RZ, RZ, 0, 5.9604644775390625e-08 ;  /* 0x00000001ff0c7431 */ /* 0x000fe400000001ff */
[----:B------:R-:W-:Y:S02]  /*6ca0*/  IMAD.MOV.U32 R8, RZ, RZ, 0x192 ;  /* 0x00000192ff087424 */ /* 0x000fe400078e00ff */
[----:B------:R-:W-:Y:S01]  /*6cb0*/  IMAD.MOV.U32 R13, RZ, RZ, RZ ;  /* 0x000000ffff0d7224 */ /* 0x000fe200078e00ff */
[----:B------:R-:W3:Y:S01]  /*6cc0*/  LDCU.64 UR6, c[0x4][0x78] ;  /* 0x01000f00ff0677ac */ /* 0x000ee20008000a00 */
[----:B------:R-:W1:Y:S01]  /*6cd0*/  LDC.64 R2, c[0x4][R3] ;  /* 0x0100000003027b82 */ /* 0x000e620000000a00 */
[----:B------:R-:W5:Y:S01]  /*6ce0*/  LDCU.64 UR4, c[0x4][0x10] ;  /* 0x01000200ff0477ac */ /* 0x000f620008000a00 */
[----:B--2---:R-:W-:Y:S01]  /*6cf0*/  MOV R5, UR9 ;  /* 0x0000000900057c02 */ /* 0x004fe20008000f00 */
[----:B------:R-:W-:Y:S01]  /*6d00*/  IMAD.U32 R4, RZ, RZ, UR8 ;  /* 0x00000008ff047e24 */ /* 0x000fe2000f8e00ff */
[----:B---3--:R-:W-:Y:S01]  /*6d10*/  MOV R7, UR7 ;  /* 0x0000000700077c02 */ /* 0x008fe20008000f00 */
[----:B------:R-:W-:Y:S01]  /*6d20*/  IMAD.U32 R6, RZ, RZ, UR6 ;  /* 0x00000006ff067e24 */ /* 0x000fe2000f8e00ff */
[----:B-----5:R-:W-:Y:S01]  /*6d30*/  MOV R11, UR5 ;  /* 0x00000005000b7c02 */ /* 0x020fe20008000f00 */
[----:B------:R-:W-:Y:S02]  /*6d40*/  IMAD.U32 R10, RZ, RZ, UR4 ;  /* 0x00000004ff0a7e24 */ /* 0x000fe4000f8e00ff */
[----:B------:R-:W-:Y:S07]  /*6d50*/  LEPC R20, `(.L_x_109) ;  /* 0x000000001014794e */ /* 0x000fee0000000000 */
[----:B-1--4-:R-:W-:Y:S05]  /*6d60*/  CALL.ABS.NOINC R2 ;  /* 0x0000000002007343 */ /* 0x012fea0003c00000 */
.L_x_109:
[----:B------:R-:W-:Y:S01]  /*6d70*/  ISETP.NE.AND P0, PT, R95, RZ, PT ;  /* 0x000000ff5f00720c */ /* 0x000fe20003f05270 */
[----:B------:R-:W-:Y:S05]  /*6d80*/  WARPSYNC.ALL ;  /* 0x0000000000007948 */ /* 0x000fea0003800000 */
[----:B------:R-:W-:Y:S01]  /*6d90*/  R2UR UR4, R39 ;  /* 0x00000000270472ca */ /* 0x000fe200000e0000 */
[----:B------:R-:W2:Y:S01]  /*6da0*/  S2UR UR6, SR_CgaCtaId ;  /* 0x00000000000679c3 */ /* 0x000ea20000008800 */
[-C--:B------:R-:W-:Y:S01]  /*6db0*/  F2FP.F16.E4M3.UNPACK_B R42, R72.reuse ;  /* 0x00000048ff2a723e */ /* 0x080fe200020006ff */
[----:B------:R-:W-:Y:S01]  /*6dc0*/  BSSY.RECONVERGENT B0, `(.L_x_110) ;  /* 0x000009c000007945 */ /* 0x000fe20003800200 */
[----:B------:R-:W-:Y:S02]  /*6dd0*/  F2FP.F16.E4M3.UNPACK_B R72, R72.H1 ;  /* 0x00000048ff48723e */ /* 0x000fe400030006ff */
[-C--:B------:R-:W-:Y:S01]  /*6de0*/  F2FP.F16.E4M3.UNPACK_B R46, R73.reuse ;  /* 0x00000049ff2e723e */ /* 0x080fe200020006ff */
[--C-:B------:R-:W-:Y:S01]  /*6df0*/  HADD2.F32 R40, -RZ, R42.reuse.H0_H0 ;  /* 0x2000002aff287230 */ /* 0x100fe20000004100 */
[----:B------:R-:W-:Y:S01]  /*6e00*/  F2FP.F16.E4M3.UNPACK_B R73, R73.H1 ;  /* 0x00000049ff49723e */ /* 0x000fe200030006ff */
[----:B------:R-:W-:Y:S01]  /*6e10*/  HADD2.F32 R42, -RZ, R42.H1_H1 ;  /* 0x3000002aff2a7230 */ /* 0x000fe20000004100 */
[-C--:B------:R-:W-:Y:S01]  /*6e20*/  F2FP.F16.E4M3.UNPACK_B R50, R74.reuse ;  /* 0x0000004aff32723e */ /* 0x080fe200020006ff */
[----:B------:R-:W-:Y:S01]  /*6e30*/  HADD2.F32 R43, -RZ, R72.H0_H0 ;  /* 0x20000048ff2b7230 */ /* 0x000fe20000004100 */
[----:B------:R-:W-:Y:S01]  /*6e40*/  F2FP.F16.E4M3.UNPACK_B R74, R74.H1 ;  /* 0x0000004aff4a723e */ /* 0x000fe200030006ff */
[----:B------:R-:W-:Y:S01]  /*6e50*/  LDTM.16dp32bit_t0_t15.x32 R4, tmem[UR4+0x40] ;  /* 0x00004004000479ee */ /* 0x000fe20008a80000 */
[----:B------:R-:W3:Y:S01]  /*6e60*/  LDTM.16dp32bit_t16_t31.x32 R4, tmem[UR4+0x60] ;  /* 0x00006004000479ee */ /* 0x000ee20008aa0000 */
[----:B------:R-:W-:Y:S01]  /*6e70*/  NOP ;  /* 0x0000000000007918 */ /* 0x000fe20000000000 */
[--C-:B------:R-:W-:Y:S01]  /*6e80*/  HADD2.F32 R45, -RZ, R46.reuse.H0_H0 ;  /* 0x2000002eff2d7230 */ /* 0x100fe20000004100 */
[----:B------:R-:W-:Y:S01]  /*6e90*/  R2UR UR5, R100 ;  /* 0x00000000640572ca */ /* 0x000fe200000e0000 */
[----:B------:R-:W-:Y:S01]  /*6ea0*/  HADD2.F32 R46, -RZ, R46.H1_H1 ;  /* 0x3000002eff2e7230 */ /* 0x000fe20000004100 */
[----:B------:R-:W-:Y:S01]  /*6eb0*/  F2FP.F16.E4M3.UNPACK_B R54, R75 ;  /* 0x0000004bff36723e */ /* 0x000fe200020006ff */
[--C-:B------:R-:W-:Y:S01]  /*6ec0*/  HADD2.F32 R49, -RZ, R50.reuse.H0_H0 ;  /* 0x20000032ff317230 */ /* 0x100fe20000004100 */
[----:B----4-:R-:W-:Y:S01]  /*6ed0*/  F2FP.F16.E4M3.UNPACK_B R58, R76 ;  /* 0x0000004cff3a723e */ /* 0x010fe200020006ff */
[----:B------:R-:W-:Y:S01]  /*6ee0*/  HADD2.F32 R50, -RZ, R50.H1_H1 ;  /* 0x30000032ff327230 */ /* 0x000fe20000004100 */
[----:B------:R-:W-:Y:S01]  /*6ef0*/  F2FP.F16.E4M3.UNPACK_B R62, R77 ;  /* 0x0000004dff3e723e */ /* 0x000fe200020006ff */
[--C-:B------:R-:W-:Y:S01]  /*6f00*/  HADD2.F32 R53, -RZ, R54.reuse.H0_H0 ;  /* 0x20000036ff357230 */ /* 0x100fe20000004100 */
[----:B------:R-:W-:Y:S01]  /*6f10*/  F2FP.F16.E4M3.UNPACK_B R66, R78 ;  /* 0x0000004eff42723e */ /* 0x000fe200020006ff */
[----:B------:R-:W-:Y:S01]  /*6f20*/  HADD2.F32 R54, -RZ, R54.H1_H1 ;  /* 0x30000036ff367230 */ /* 0x000fe20000004100 */
[----:B------:R-:W-:Y:S01]  /*6f30*/  F2FP.F16.E4M3.UNPACK_B R69, R79 ;  /* 0x0000004fff45723e */ /* 0x000fe200020006ff */
[--C-:B------:R-:W-:Y:S01]  /*6f40*/  HADD2.F32 R57, -RZ, R58.reuse.H0_H0 ;  /* 0x2000003aff397230 */ /* 0x100fe20000004100 */
[----:B------:R-:W-:Y:S01]  /*6f50*/  F2FP.F16.E4M3.UNPACK_B R75, R75.H1 ;  /* 0x0000004bff4b723e */ /* 0x000fe200030006ff */
[----:B------:R-:W-:Y:S01]  /*6f60*/  UIADD3 UR4, UPT, UPT, UR5, 0xc0, URZ ;  /* 0x000000c005047890 */ /* 0x000fe2000fffe0ff */
[----:B------:R-:W-:Y:S01]  /*6f70*/  HADD2.F32 R59, -RZ, R58.H1_H1 ;  /* 0x3000003aff3b7230 */ /* 0x000fe20000004100 */
[----:B------:R-:W-:Y:S01]  /*6f80*/  F2FP.F16.E4M3.UNPACK_B R76, R76.H1 ;  /* 0x0000004cff4c723e */ /* 0x000fe200030006ff */
[--C-:B------:R-:W-:Y:S01]  /*6f90*/  HADD2.F32 R61, -RZ, R62.reuse.H0_H0 ;  /* 0x2000003eff3d7230 */ /* 0x100fe20000004100 */
[----:B------:R-:W-:Y:S01]  /*6fa0*/  F2FP.F16.E4M3.UNPACK_B R77, R77.H1 ;  /* 0x0000004dff4d723e */ /* 0x000fe200030006ff */
[----:B------:R-:W-:Y:S01]  /*6fb0*/  HADD2.F32 R62, -RZ, R62.H1_H1 ;  /* 0x3000003eff3e7230 */ /* 0x000fe20000004100 */
[----:B------:R-:W-:Y:S01]  /*6fc0*/  F2FP.F16.E4M3.UNPACK_B R78, R78.H1 ;  /* 0x0000004eff4e723e */ /* 0x000fe200030006ff */
[--C-:B------:R-:W-:Y:S01]  /*6fd0*/  HADD2.F32 R65, -RZ, R66.reuse.H0_H0 ;  /* 0x20000042ff417230 */ /* 0x100fe20000004100 */
[----:B--2---:R-:W-:Y:S01]  /*6fe0*/  UPRMT UR4, UR6, 0x654, UR4 ;  /* 0x0000065406047896 */ /* 0x004fe20008000004 */
        /* <DEDUP_REMOVED lines=8> */
[----:B------:R-:W-:Y:S01]  /*7070*/  SYNCS.ARRIVE.TRANS64.RED.A1T0 RZ, [UR4], RZ ;  /* 0x000000ffffff79a7 */ /* 0x000fe20008100404 */
        /* <DEDUP_REMOVED lines=15> */
[--C-:B------:R-:W-:Y:S02]  /*7170*/  HADD2.F32 R47, -RZ, R73.reuse.H0_H0 ;  /* 0x20000049ff2f7230 */ /* 0x100fe40000004100 */
[C---:B------:R-:W-:Y:S01]  /*7180*/  FMUL R10, R38.reuse, R10 ;  /* 0x0000000a260a7220 */ /* 0x040fe20000400000 */
[C---:B------:R-:W-:Y:S01]  /*7190*/  FFMA R6, R41.reuse, R43, R6 ;  /* 0x0000002b29067223 */ /* 0x040fe20000000006 */
[----:B------:R-:W-:Y:S02]  /*71a0*/  HADD2.F32 R48, -RZ, R73.H1_H1 ;  /* 0x30000049ff307230 */ /* 0x000fe40000004100 */
[C---:B------:R-:W-:Y:S01]  /*71b0*/  FFMA R7, R41.reuse, R44, R7 ;  /* 0x0000002c29077223 */ /* 0x040fe20000000007 */
[C---:B------:R-:W-:Y:S01]  /*71c0*/  FFMA R8, R41.reuse, R45, R8 ;  /* 0x0000002d29087223 */ /* 0x040fe20000000008 */
[C---:B------:R-:W-:Y:S01]  /*71d0*/  FFMA R9, R41.reuse, R46, R9 ;  /* 0x0000002e29097223 */ /* 0x040fe20000000009 */
[----:B------:R-:W-:Y:S01]  /*71e0*/  FFMA R10, R41, R47, R10 ;  /* 0x0000002f290a7223 */ /* 0x000fe2000000000a */
[----:B------:R-:W-:Y:S01]  /*71f0*/  HADD2.F32 R43, -RZ, R69.H0_H0 ;  /* 0x20000045ff2b7230 */ /* 0x000fe20000004100 */
[----:B-1----:R-:W-:Y:S01]  /*7200*/  F2FP.SATFINITE.E4M3.F32.PACK_AB_MERGE_C R96, R7, R6, RZ ;  /* 0x000000060760723e */ /* 0x002fe200048070ff */
[C---:B------:R-:W-:Y:S01]  /*7210*/  FMUL R11, R38.reuse, R11 ;  /* 0x0000000b260b7220 */ /* 0x040fe20000400000 */
[--C-:B------:R-:W-:Y:S02]  /*7220*/  HADD2.F32 R51, -RZ, R74.reuse.H0_H0 ;  /* 0x2000004aff337230 */ /* 0x100fe40000004100 */
[C---:B------:R-:W-:Y:S01]  /*7230*/  FMUL R14, R38.reuse, R14 ;  /* 0x0000000e260e7220 */ /* 0x040fe20000400000 */
[----:B------:R-:W-:Y:S01]  /*7240*/  HADD2.F32 R52, -RZ, R74.H1_H1 ;  /* 0x3000004aff347230 */ /* 0x000fe20000004100 */
[----:B------:R-:W-:Y:S01]  /*7250*/  F2FP.SATFINITE.E4M3.F32.PACK_AB_MERGE_C R96, R5, R4, R96 ;  /* 0x000000040560723e */ /* 0x000fe20004807060 */
[C---:B------:R-:W-:Y:S01]  /*7260*/  FFMA R11, R41.reuse, R48, R11 ;  /* 0x00000030290b7223 */ /* 0x040fe2000000000b */
[C---:B------:R-:W-:Y:S01]  /*7270*/  FFMA R12, R41.reuse, R49, R12 ;  /* 0x00000031290c7223 */ /* 0x040fe2000000000c */
[C---:B------:R-:W-:Y:S01]  /*7280*/  FFMA R13, R41.reuse, R50, R13 ;  /* 0x00000032290d7223 */ /* 0x040fe2000000000d */
[----:B------:R-:W-:Y:S01]  /*7290*/  FFMA R14, R41, R51, R14 ;  /* 0x00000033290e7223 */ /* 0x000fe2000000000e */
[C---:B------:R-:W-:Y:S01]  /*72a0*/  FMUL R15, R38.reuse, R15 ;  /* 0x0000000f260f7220 */ /* 0x040fe20000400000 */
[----:B------:R-:W-:Y:S01]  /*72b0*/  F2FP.F16.E4M3.UNPACK_B R79, R79.H1 ;  /* 0x0000004fff4f723e */ /* 0x000fe200030006ff */
[--C-:B------:R-:W-:Y:S01]  /*72c0*/  HADD2.F32 R55, -RZ, R75.reuse.H0_H0 ;  /* 0x2000004bff377230 */ /* 0x100fe20000004100 */
[----:B------:R-:W-:Y:S01]  /*72d0*/  F2FP.SATFINITE.E4M3.F32.PACK_AB_MERGE_C R97, R11, R10, RZ ;  /* 0x0000000a0b61723e */ /* 0x000fe200048070ff */
[C---:B------:R-:W-:Y:S01]  /*72e0*/  FFMA R15, R41.reuse, R52, R15 ;  /* 0x00000034290f7223 */ /* 0x040fe2000000000f */
[C---:B------:R-:W-:Y:S01]  /*72f0*/  FFMA R16, R41.reuse, R53, R16 ;  /* 0x0000003529107223 */ /* 0x040fe20000000010 */
[----:B------:R-:W-:Y:S01]  /*7300*/  FFMA R17, R41, R54, R17 ;  /* 0x0000003629117223 */ /* 0x000fe20000000011 */
[----:B------:R-:W-:Y:S01]  /*7310*/  F2FP.SATFINITE.E4M3.F32.PACK_AB_MERGE_C R97, R9, R8, R97 ;  /* 0x000000080961723e */ /* 0x000fe20004807061 */
[----:B------:R-:W-:Y:S01]  /*7320*/  HADD2.F32 R56, -RZ, R75.H1_H1 ;  /* 0x3000004bff387230 */ /* 0x000fe20000004100 */
[----:B------:R-:W-:Y:S01]  /*7330*/  F2FP.SATFINITE.E4M3.F32.PACK_AB_MERGE_C R98, R15, R14, RZ ;  /* 0x0000000e0f62723e */ /* 0x000fe200048070ff */
[C---:B------:R-:W-:Y:S01]  /*7340*/  FMUL R18, R38.reuse, R18 ;  /* 0x0000001226127220 */ /* 0x040fe20000400000 */
[C---:B------:R-:W-:Y:S01]  /*7350*/  FMUL R19, R38.reuse, R19 ;  /* 0x0000001326137220 */ /* 0x040fe20000400000 */
[--C-:B------:R-:W-:Y:S02]  /*7360*/  HADD2.F32 R58, -RZ, R76.reuse.H0_H0 ;  /* 0x2000004cff3a7230 */ /* 0x100fe40000004100 */
[C---:B------:R-:W-:Y:S01]  /*7370*/  FMUL R3, R38.reuse, R22 ;  /* 0x0000001626037220 */ /* 0x040fe20000400000 */
[C---:B------:R-:W-:Y:S01]  /*7380*/  FFMA R18, R41.reuse, R55, R18 ;  /* 0x0000003729127223 */ /* 0x040fe20000000012 */
[----:B------:R-:W-:Y:S02]  /*7390*/  HADD2.F32 R60, -RZ, R76.H1_H1 ;  /* 0x3000004cff3c7230 */ /* 0x000fe40000004100 */
        /* <DEDUP_REMOVED lines=42> */
[----:B------:R-:W-:Y:S03]  /*7640*/  IADD3 R70, PT, PT, R36, 0x1, RZ ;  /* 0x0000000124467810 */ /* 0x000fe60007ffe0ff */
        /* <DEDUP_REMOVED lines=10> */
[----:B------:R-:W-:Y:S02]  /*76f0*/  UIADD3 UR9, UPT, UPT, UR49, 0x40, URZ ;  /* 0x0000004031097890 */ /* 0x000fe4000fffe0ff */
[----:B------:R-:W-:Y:S01]  /*7700*/  UIADD3 UR8, UPT, UPT, UR44, 0x3200, URZ ;  /* 0x000032002c087890 */ /* 0x000fe2000fffe0ff */
[----:B------:R-:W-:Y:S01]  /*7710*/  UMOV UR10, UR50 ;  /* 0x00000032000a7c82 */ /* 0x000fe20008000000 */
[----:B------:R-:W-:Y:S01]  /*7720*/  UMOV UR11, UR36 ;  /* 0x00000024000b7c82 */ /* 0x000fe20008000000 */
[----:B--2---:R-:W-:Y:S04]  /*7730*/  UIADD3 UR4, UP0, UPT, UR6, 0x680, URZ ;  /* 0x0000068006047890 */ /* 0x004fe8000ff1e0ff */
[----:B------:R-:W-:Y:S09]  /*7740*/  UIADD3.X UR5, UPT, UPT, URZ, UR7, URZ, UP0, !UPT ;  /* 0x00000007ff057290 */ /* 0x000ff200087fe4ff */
[----:B------:R2:W-:Y:S01]  /*7750*/  UTMASTG.3D [UR8], [UR4] ;  /* 0x00000008040073b5 */ /* 0x0005e20008010000 */
[----:B------:R0:W-:Y:S01]  /*7760*/  UTMACMDFLUSH ;  /* 0x00000000000079b7 */ /* 0x0001e20000000000 */
[----:B--2---:R-:W-:Y:S04]  /*7770*/  DEPBAR.LE SB0, 0x1 ;  /* 0x000080400000791a */ /* 0x004fe80000000000 */
.L_x_111:
[----:B------:R-:W-:Y:S05]  /*7780*/  BSYNC.RECONVERGENT B0 ;  /* 0x0000000000007941 */ /* 0x000fea0003800200 */
.L_x_110:
[----:B------:R-:W-:Y:S01]  /*7790*/  BAR.SYNC.DEFER_BLOCKING 0x1, 0x80 ;  /* 0x0042000000007b1d */ /* 0x000fe20000010000 */
[----:B------:R-:W-:Y:S01]  /*77a0*/  ISETP.NE.AND P0, PT, R87, 0x2, PT ;  /* 0x000000025700780c */ /* 0x000fe20003f05270 */
[----:B------:R-:W-:Y:S01]  /*77b0*/  UISETP.NE.AND UP0, UPT, UR45, URZ, UPT ;  /* 0x000000ff2d00728c */ /* 0x000fe2000bf05270 */
[----:B------:R-:W-:Y:S01]  /*77c0*/  ISETP.NE.AND P1, PT, R70, 0x4, PT ;  /* 0x000000044600780c */ /* 0x000fe20003f25270 */
[----:B------:R-:W-:Y:S01]  /*77d0*/  UIADD3 UR30, UPT, UPT, UR37, UR59, URZ ;  /* 0x0000003b251e7290 */ /* 0x000fe2000fffe0ff */
[----:B------:R-:W-:Y:S01]  /*77e0*/  SEL R0, RZ, 0x1, P0 ;  /* 0x00000001ff007807 */ /* 0x000fe20000000000 */
[----:B------:R-:W-:Y:S01]  /*77f0*/  UIADD3 UR20, UPT, UPT, UR38, UR62, URZ ;  /* 0x0000003e26147290 */ /* 0x000fe2000fffe0ff */
[----:B------:R-:W-:Y:S02]  /*7800*/  SEL R3, RZ, 0x1, P1 ;  /* 0x00000001ff037807 */ /* 0x000fe40000800000 */
[----:B------:R-:W-:Y:S02]  /*7810*/  LOP3.LUT R91, R91, R0, RZ, 0x3c, !PT ;  /* 0x000000005b5b7212 */ /* 0x000fe400078e3cff */
[----:B------:R-:W-:Y:S02]  /*7820*/  LOP3.LUT R92, R92, R3, RZ, 0x3c, !PT ;  /* 0x000000035c5c7212 */ /* 0x000fe400078e3cff */
[----:B------:R-:W-:Y:S02]  /*7830*/  SEL R87, R87, RZ, P0 ;  /* 0x000000ff57577207 */ /* 0x000fe40000000000 */
[----:B------:R-:W-:Y:S01]  /*7840*/  SEL R36, R70, RZ, P1 ;  /* 0x000000ff46247207 */ /* 0x000fe20000800000 */
[----:B------:R-:W-:Y:S01]  /*7850*/  UMOV UR36, UR58 ;  /* 0x0000003a00247c82 */ /* 0x000fe20008000000 */
[----:B------:R-:W-:Y:S05]  /*7860*/  BRA.U UP0, `(.L_x_112) ;  /* 0xffffffd500987547 */ /* 0x000fea000b83ffff */
[----:B------:R-:W-:Y:S05]  /*7870*/  EXIT ;  /* 0x000000000000794d */ /* 0x000fea0003800000 */
.L_x_24:
[----:B-1----:R1:W3:Y:S02]  /*7880*/  SYNCS.PHASECHK.TRANS64.TRYWAIT P0, [R0+URZ+0xf0], R3 ;  /* 0x0000f003000075a7 */ /* 0x0022e400080011ff */
[----:B---3--:R-:W-:Y:S05]  /*7890*/  @!P0 NANOSLEEP.SYNCS 0x989680 ;  /* 0x009896800000895d */ /* 0x008fea0003900000 */
[----:B------:R-:W3:Y:S02]  /*78a0*/  @!P0 SYNCS.PHASECHK.TRANS64 P0, [R0+URZ+0xf0], R3 ;  /* 0x0000f003000085a7 */ /* 0x000ee400080010ff */
[----:B---3--:R-:W-:Y:S05]  /*78b0*/  @!P0 BRA `(.L_x_24) ;  /* 0xfffffffc00f08947 */ /* 0x008fea000383ffff */
[----:B------:R-:W-:Y:S05]  /*78c0*/  BRA `(.L_x_113) ;  /* 0xffffff9c00e47947 */ /* 0x000fea000383ffff */
.L_x_27:
[----:B-1----:R-:W-:-:S07]  /*78d0*/  MOV R0, UR33 ;  /* 0x0000002100007c02 */ /* 0x002fce0008000f00 */
.L_x_114:
[----:B-1----:R1:W3:Y:S02]  /*78e0*/  SYNCS.PHASECHK.TRANS64.TRYWAIT P0, [R0+URZ+0x28], R3 ;  /* 0x00002803000075a7 */ /* 0x0022e400080011ff */
[----:B---3--:R-:W-:Y:S05]  /*78f0*/  @!P0 NANOSLEEP.SYNCS 0x989680 ;  /* 0x009896800000895d */ /* 0x008fea0003900000 */
[----:B------:R-:W3:Y:S02]  /*7900*/  @!P0 SYNCS.PHASECHK.TRANS64 P0, [R0+URZ+0x28], R3 ;  /* 0x00002803000085a7 */ /* 0x000ee400080010ff */
[----:B---3--:R-:W-:Y:S05]  /*7910*/  @!P0 BRA `(.L_x_114) ;  /* 0xfffffffc00f08947 */ /* 0x008fea000383ffff */
[----:B------:R-:W-:Y:S05]  /*7920*/  BRA `(.L_x_26) ;  /* 0xffffffa000247947 */ /* 0x000fea000383ffff */
.L_x_34:
[----:B-1----:R-:W-:-:S07]  /*7930*/  MOV R0, UR9 ;  /* 0x0000000900007c02 */ /* 0x002fce0008000f00 */
.L_x_115:
[----:B-1----:R1:W3:Y:S02]  /*7940*/  SYNCS.PHASECHK.TRANS64.TRYWAIT P0, [R0+URZ+0x28], R3 ;  /* 0x00002803000075a7 */ /* 0x0022e400080011ff */
[----:B---3--:R-:W-:Y:S05]  /*7950*/  @!P0 NANOSLEEP.SYNCS 0x989680 ;  /* 0x009896800000895d */ /* 0x008fea0003900000 */
[----:B------:R-:W3:Y:S02]  /*7960*/  @!P0 SYNCS.PHASECHK.TRANS64 P0, [R0+URZ+0x28], R3 ;  /* 0x00002803000085a7 */ /* 0x000ee400080010ff */
[----:B---3--:R-:W-:Y:S05]  /*7970*/  @!P0 BRA `(.L_x_115) ;  /* 0xfffffffc00f08947 */ /* 0x008fea000383ffff */
[----:B------:R-:W-:Y:S05]  /*7980*/  BRA `(.L_x_33) ;  /* 0xffffffa000e07947 */ /* 0x000fea000383ffff */
.L_x_39:
[----:B-1----:R1:W3:Y:S02]  /*7990*/  SYNCS.PHASECHK.TRANS64.TRYWAIT P0, [R3+URZ+0x80], R0 ;  /* 0x00008000030075a7 */ /* 0x0022e400080011ff */
[----:B---3--:R-:W-:Y:S05]  /*79a0*/  @!P0 NANOSLEEP.SYNCS 0x989680 ;  /* 0x009896800000895d */ /* 0x008fea0003900000 */
[----:B------:R-:W3:Y:S02]  /*79b0*/  @!P0 SYNCS.PHASECHK.TRANS64 P0, [R3+URZ+0x80], R0 ;  /* 0x00008000030085a7 */ /* 0x000ee400080010ff */
[----:B---3--:R-:W-:Y:S05]  /*79c0*/  @!P0 BRA `(.L_x_39) ;  /* 0xfffffffc00f08947 */ /* 0x008fea000383ffff */
[----:B------:R-:W-:Y:S05]  /*79d0*/  BRA `(.L_x_116) ;  /* 0xffffffa400807947 */ /* 0x000fea000383ffff */
.L_x_43:
[----:B-1----:R-:W-:-:S07]  /*79e0*/  MOV R0, UR4 ;  /* 0x0000000400007c02 */ /* 0x002fce0008000f00 */
.L_x_117:
[----:B-1----:R1:W3:Y:S02]  /*79f0*/  SYNCS.PHASECHK.TRANS64.TRYWAIT P0, [R0+URZ], R3 ;  /* 0x00000003000075a7 */ /* 0x0022e400080011ff */
[----:B---3--:R-:W-:Y:S05]  /*7a00*/  @!P0 NANOSLEEP.SYNCS 0x989680 ;  /* 0x009896800000895d */ /* 0x008fea0003900000 */
[----:B------:R-:W3:Y:S02]  /*7a10*/  @!P0 SYNCS.PHASECHK.TRANS64 P0, [R0+URZ], R3 ;  /* 0x00000003000085a7 */ /* 0x000ee400080010ff */
[----:B---3--:R-:W-:Y:S05]  /*7a20*/  @!P0 BRA `(.L_x_117) ;  /* 0xfffffffc00f08947 */ /* 0x008fea000383ffff */
[----:B------:R-:W-:Y:S05]  /*7a30*/  BRA `(.L_x_118) ;  /* 0xffffffac00247947 */ /* 0x000fea000383ffff */
.L_x_44:
[----:B------:R-:W-:-:S07]  /*7a40*/  MOV R0, UR5 ;  /* 0x0000000500007c02 */ /* 0x000fce0008000f00 */
.L_x_119:
[----:B-1----:R1:W3:Y:S02]  /*7a50*/  SYNCS.PHASECHK.TRANS64.TRYWAIT P0, [R0+URZ], R3 ;  /* 0x00000003000075a7 */ /* 0x0022e400080011ff */
[----:B---3--:R-:W-:Y:S05]  /*7a60*/  @!P0 NANOSLEEP.SYNCS 0x989680 ;  /* 0x009896800000895d */ /* 0x008fea0003900000 */
[----:B------:R-:W3:Y:S02]  /*7a70*/  @!P0 SYNCS.PHASECHK.TRANS64 P0, [R0+URZ], R3 ;  /* 0x00000003000085a7 */ /* 0x000ee400080010ff */
[----:B---3--:R-:W-:Y:S05]  /*7a80*/  @!P0 BRA `(.L_x_119) ;  /* 0xfffffffc00f08947 */ /* 0x008fea000383ffff */
[----:B------:R-:W-:Y:S05]  /*7a90*/  BRA `(.L_x_120) ;  /* 0xffffffac00307947 */ /* 0x000fea000383ffff */
.L_x_45:
[----:B------:R-:W-:-:S07]  /*7aa0*/  MOV R0, UR5 ;  /* 0x0000000500007c02 */ /* 0x000fce0008000f00 */
.L_x_121:
[----:B-1----:R1:W3:Y:S02]  /*7ab0*/  SYNCS.PHASECHK.TRANS64.TRYWAIT P0, [R0+URZ], R3 ;  /* 0x00000003000075a7 */ /* 0x0022e400080011ff */
[----:B---3--:R-:W-:Y:S05]  /*7ac0*/  @!P0 NANOSLEEP.SYNCS 0x989680 ;  /* 0x009896800000895d */ /* 0x008fea0003900000 */
[----:B------:R-:W3:Y:S02]  /*7ad0*/  @!P0 SYNCS.PHASECHK.TRANS64 P0, [R0+URZ], R3 ;  /* 0x00000003000085a7 */ /* 0x000ee400080010ff */
[----:B---3--:R-:W-:Y:S05]  /*7ae0*/  @!P0 BRA `(.L_x_121) ;  /* 0xfffffffc00f08947 */ /* 0x008fea000383ffff */
[----:B------:R-:W-:Y:S05]  /*7af0*/  BRA `(.L_x_122) ;  /* 0xffffffac003c7947 */ /* 0x000fea000383ffff */
.L_x_46:
[----:B------:R-:W-:-:S07]  /*7b00*/  MOV R0, UR5 ;  /* 0x0000000500007c02 */ /* 0x000fce0008000f00 */
.L_x_123:
[----:B-1----:R1:W3:Y:S02]  /*7b10*/  SYNCS.PHASECHK.TRANS64.TRYWAIT P0, [R0+URZ], R3 ;  /* 0x00000003000075a7 */ /* 0x0022e400080011ff */
[----:B---3--:R-:W-:Y:S05]  /*7b20*/  @!P0 NANOSLEEP.SYNCS 0x989680 ;  /* 0x009896800000895d */ /* 0x008fea0003900000 */
[----:B------:R-:W3:Y:S02]  /*7b30*/  @!P0 SYNCS.PHASECHK.TRANS64 P0, [R0+URZ], R3 ;  /* 0x00000003000085a7 */ /* 0x000ee400080010ff */
[----:B---3--:R-:W-:Y:S05]  /*7b40*/  @!P0 BRA `(.L_x_123) ;  /* 0xfffffffc00f08947 */ /* 0x008fea000383ffff */
[----:B------:R-:W-:Y:S05]  /*7b50*/  BRA `(.L_x_124) ;  /* 0xffffffac00487947 */ /* 0x000fea000383ffff */
.L_x_49:
[----:B--2---:R2:W3:Y:S02]  /*7b60*/  SYNCS.PHASECHK.TRANS64.TRYWAIT P0, [R2+URZ+0xe0], R5 ;  /* 0x0000e005020075a7 */ /* 0x0044e400080011ff */
[----:B---3--:R-:W-:Y:S05]  /*7b70*/  @!P0 NANOSLEEP.SYNCS 0x989680 ;  /* 0x009896800000895d */ /* 0x008fea0003900000 */
[----:B------:R-:W3:Y:S02]  /*7b80*/  @!P0 SYNCS.PHASECHK.TRANS64 P0, [R2+URZ+0xe0], R5 ;  /* 0x0000e005020085a7 */ /* 0x000ee400080010ff */
[----:B---3--:R-:W-:Y:S05]  /*7b90*/  @!P0 BRA `(.L_x_49) ;  /* 0xfffffffc00f08947 */ /* 0x008fea000383ffff */
[----:B------:R-:W-:Y:S05]  /*7ba0*/  BRA `(.L_x_125) ;  /* 0xffffffac00ac7947 */ /* 0x000fea000383ffff */
.L_x_50:
[----:B------:R-:W-:-:S07]  /*7bb0*/  MOV R2, UR4 ;  /* 0x0000000400027c02 */ /* 0x000fce0008000f00 */
.L_x_126:
[----:B--2---:R2:W3:Y:S02]  /*7bc0*/  SYNCS.PHASECHK.TRANS64.TRYWAIT P0, [R2+URZ+0x90], R5 ;  /* 0x00009005020075a7 */ /* 0x0044e400080011ff */
[----:B---3--:R-:W-:Y:S05]  /*7bd0*/  @!P0 NANOSLEEP.SYNCS 0x989680 ;  /* 0x009896800000895d */ /* 0x008fea0003900000 */
[----:B------:R-:W3:Y:S02]  /*7be0*/  @!P0 SYNCS.PHASECHK.TRANS64 P0, [R2+URZ+0x90], R5 ;  /* 0x00009005020085a7 */ /* 0x000ee400080010ff */
[----:B---3--:R-:W-:Y:S05]  /*7bf0*/  @!P0 BRA `(.L_x_126) ;  /* 0xfffffffc00f08947 */ /* 0x008fea000383ffff */
[----:B------:R-:W-:Y:S05]  /*7c00*/  BRA `(.L_x_127) ;  /* 0xffffffac00bc7947 */ /* 0x000fea000383ffff */
.L_x_51:
[----:B--2---:R2:W3:Y:S02]  /*7c10*/  SYNCS.PHASECHK.TRANS64.TRYWAIT P1, [R2+URZ+0x80], R5 ;  /* 0x00008005020075a7 */ /* 0x0044e400080211ff */
[----:B---3--:R-:W-:Y:S05]  /*7c20*/  @!P1 NANOSLEEP.SYNCS 0x989680 ;  /* 0x009896800000995d */ /* 0x008fea0003900000 */
[----:B------:R-:W3:Y:S02]  /*7c30*/  @!P1 SYNCS.PHASECHK.TRANS64 P1, [R2+URZ+0x80], R5 ;  /* 0x00008005020095a7 */ /* 0x000ee400080210ff */
[----:B---3--:R-:W-:Y:S05]  /*7c40*/  @!P1 BRA `(.L_x_51) ;  /* 0xfffffffc00f09947 */ /* 0x008fea000383ffff */
[----:B------:R-:W-:Y:S05]  /*7c50*/  BRA `(.L_x_128) ;  /* 0xffffffac00ec7947 */ /* 0x000fea000383ffff */
.L_x_54:
[----:B------:R-:W-:-:S07]  /*7c60*/  MOV R0, UR4 ;  /* 0x0000000400007c02 */ /* 0x000fce0008000f00 */
.L_x_129:
[----:B--2---:R2:W3:Y:S02]  /*7c70*/  SYNCS.PHASECHK.TRANS64.TRYWAIT P0, [R0+URZ+0x90], R3 ;  /* 0x00009003000075a7 */ /* 0x0044e400080011ff */
[----:B---3--:R-:W-:Y:S05]  /*7c80*/  @!P0 NANOSLEEP.SYNCS 0x989680 ;  /* 0x009896800000895d */ /* 0x008fea0003900000 */
[----:B------:R-:W3:Y:S02]  /*7c90*/  @!P0 SYNCS.PHASECHK.TRANS64 P0, [R0+URZ+0x90], R3 ;  /* 0x00009003000085a7 */ /* 0x000ee400080010ff */
[----:B---3--:R-:W-:Y:S05]  /*7ca0*/  @!P0 BRA `(.L_x_129) ;  /* 0xfffffffc00f08947 */ /* 0x008fea000383ffff */
[----:B------:R-:W-:Y:S05]  /*7cb0*/  BRA `(.L_x_53) ;  /* 0xffffffb000407947 */ /* 0x000fea000383ffff */
.L_x_61:
[----:B-1----:R1:W2:Y:S02]  /*7cc0*/  SYNCS.PHASECHK.TRANS64.TRYWAIT P1, [R0+URZ+0x80], R5 ;  /* 0x00008005000075a7 */ /* 0x0022a400080211ff */
[----:B--2---:R-:W-:Y:S05]  /*7cd0*/  @!P1 NANOSLEEP.SYNCS 0x989680 ;  /* 0x009896800000995d */ /* 0x004fea0003900000 */
[----:B------:R-:W2:Y:S02]  /*7ce0*/  @!P1 SYNCS.PHASECHK.TRANS64 P1, [R0+URZ+0x80], R5 ;  /* 0x00008005000095a7 */ /* 0x000ea400080210ff */
[----:B--2---:R-:W-:Y:S05]  /*7cf0*/  @!P1 BRA `(.L_x_61) ;  /* 0xfffffffc00f09947 */ /* 0x004fea000383ffff */
[----:B------:R-:W-:Y:S05]  /*7d00*/  BRA `(.L_x_130) ;  /* 0xffffffb400a87947 */ /* 0x000fea000383ffff */
.L_x_62:
[----:B------:R-:W-:-:S07]  /*7d10*/  MOV R3, UR23 ;  /* 0x0000001700037c02 */ /* 0x000fce0008000f00 */
.L_x_131:
[----:B-1----:R1:W2:Y:S02]  /*7d20*/  SYNCS.PHASECHK.TRANS64.TRYWAIT P0, [R3+URZ+0xc0], R0 ;  /* 0x0000c000030075a7 */ /* 0x0022a400080011ff */
[----:B--2---:R-:W-:Y:S05]  /*7d30*/  @!P0 NANOSLEEP.SYNCS 0x989680 ;  /* 0x009896800000895d */ /* 0x004fea0003900000 */
[----:B------:R-:W2:Y:S02]  /*7d40*/  @!P0 SYNCS.PHASECHK.TRANS64 P0, [R3+URZ+0xc0], R0 ;  /* 0x0000c000030085a7 */ /* 0x000ea400080010ff */
[----:B--2---:R-:W-:Y:S05]  /*7d50*/  @!P0 BRA `(.L_x_131) ;  /* 0xfffffffc00f08947 */ /* 0x004fea000383ffff */
[----:B------:R-:W-:Y:S05]  /*7d60*/  BRA `(.L_x_132) ;  /* 0xffffffb400f87947 */ /* 0x000fea000383ffff */
.L_x_65:
[----:B------:R-:W-:Y:S07]  /*7d70*/  MOV R0, UR5 ;  /* 0x0000000500007c02 */ /* 0x000fee0008000f00 */
.L_x_133:
[----:B-1----:R1:W2:Y:S02]  /*7d80*/  SYNCS.PHASECHK.TRANS64.TRYWAIT P0, [R0+URZ], R3 ;  /* 0x00000003000075a7 */ /* 0x0022a400080011ff */
[----:B--2---:R-:W-:Y:S05]  /*7d90*/  @!P0 NANOSLEEP.SYNCS 0x989680 ;  /* 0x009896800000895d */ /* 0x004fea0003900000 */
[----:B------:R-:W2:Y:S02]  /*7da0*/  @!P0 SYNCS.PHASECHK.TRANS64 P0, [R0+URZ], R3 ;  /* 0x00000003000085a7 */ /* 0x000ea400080010ff */
[----:B--2---:R-:W-:Y:S05]  /*7db0*/  @!P0 BRA `(.L_x_133) ;  /* 0xfffffffc00f08947 */ /* 0x004fea000383ffff */
[----:B------:R-:W-:Y:S05]  /*7dc0*/  BRA `(.L_x_64) ;  /* 0xffffffb800147947 */ /* 0x000fea000383ffff */
.L_x_68:
[----:B------:R-:W-:-:S07]  /*7dd0*/  MOV R0, UR4 ;  /* 0x0000000400007c02 */ /* 0x000fce0008000f00 */
.L_x_134:
[----:B--2---:R2:W4:Y:S02]  /*7de0*/  SYNCS.PHASECHK.TRANS64.TRYWAIT P0, [R0+URZ], R3 ;  /* 0x00000003000075a7 */ /* 0x00452400080011ff */
[----:B----4-:R-:W-:Y:S05]  /*7df0*/  @!P0 NANOSLEEP.SYNCS 0x989680 ;  /* 0x009896800000895d */ /* 0x010fea0003900000 */
[----:B------:R-:W4:Y:S02]  /*7e00*/  @!P0 SYNCS.PHASECHK.TRANS64 P0, [R0+URZ], R3 ;  /* 0x00000003000085a7 */ /* 0x000f2400080010ff */
[----:B----4-:R-:W-:Y:S05]  /*7e10*/  @!P0 BRA `(.L_x_134) ;  /* 0xfffffffc00f08947 */ /* 0x010fea000383ffff */
[----:B------:R-:W-:Y:S05]  /*7e20*/  BRA `(.L_x_135) ;  /* 0xffffffb800c87947 */ /* 0x000fea000383ffff */
.L_x_69:
[----:B------:R-:W-:-:S07]  /*7e30*/  MOV R0, UR5 ;  /* 0x0000000500007c02 */ /* 0x000fce0008000f00 */
.L_x_136:
[----:B-1----:R1:W2:Y:S02]  /*7e40*/  SYNCS.PHASECHK.TRANS64.TRYWAIT P0, [R0+URZ], R3 ;  /* 0x00000003000075a7 */ /* 0x0022a400080011ff */
[----:B--2---:R-:W-:Y:S05]  /*7e50*/  @!P0 NANOSLEEP.SYNCS 0x989680 ;  /* 0x009896800000895d */ /* 0x004fea0003900000 */
[----:B------:R-:W2:Y:S02]  /*7e60*/  @!P0 SYNCS.PHASECHK.TRANS64 P0, [R0+URZ], R3 ;  /* 0x00000003000085a7 */ /* 0x000ea400080010ff */
[----:B--2---:R-:W-:Y:S05]  /*7e70*/  @!P0 BRA `(.L_x_136) ;  /* 0xfffffffc00f08947 */ /* 0x004fea000383ffff */
[----:B------:R-:W-:Y:S05]  /*7e80*/  BRA `(.L_x_137) ;  /* 0xffffffb800d47947 */ /* 0x000fea000383ffff */
.L_x_70:
[----:B------:R-:W-:-:S07]  /*7e90*/  MOV R0, UR5 ;  /* 0x0000000500007c02 */ /* 0x000fce0008000f00 */
.L_x_138:
[----:B-1----:R1:W2:Y:S02]  /*7ea0*/  SYNCS.PHASECHK.TRANS64.TRYWAIT P0, [R0+URZ], R3 ;  /* 0x00000003000075a7 */ /* 0x0022a400080011ff */
[----:B--2---:R-:W-:Y:S05]  /*7eb0*/  @!P0 NANOSLEEP.SYNCS 0x989680 ;  /* 0x009896800000895d */ /* 0x004fea0003900000 */
[----:B------:R-:W2:Y:S02]  /*7ec0*/  @!P0 SYNCS.PHASECHK.TRANS64 P0, [R0+URZ], R3 ;  /* 0x00000003000085a7 */ /* 0x000ea400080010ff */
[----:B--2---:R-:W-:Y:S05]  /*7ed0*/  @!P0 BRA `(.L_x_138) ;  /* 0xfffffffc00f08947 */ /* 0x004fea000383ffff */
[----:B------:R-:W-:Y:S05]  /*7ee0*/  BRA `(.L_x_139) ;  /* 0xffffffb800e07947 */ /* 0x000fea000383ffff */
.L_x_71:
[----:B------:R-:W-:-:S07]  /*7ef0*/  MOV R0, UR4 ;  /* 0x0000000400007c02 */ /* 0x000fce0008000f00 */
.L_x_140:
[----:B-1----:R1:W2:Y:S02]  /*7f00*/  SYNCS.PHASECHK.TRANS64.TRYWAIT P0, [R0+URZ], R3 ;  /* 0x00000003000075a7 */ /* 0x0022a400080011ff */
[----:B--2---:R-:W-:Y:S05]  /*7f10*/  @!P0 NANOSLEEP.SYNCS 0x989680 ;  /* 0x009896800000895d */ /* 0x004fea0003900000 */
[----:B------:R-:W2:Y:S02]  /*7f20*/  @!P0 SYNCS.PHASECHK.TRANS64 P0, [R0+URZ], R3 ;  /* 0x00000003000085a7 */ /* 0x000ea400080010ff */
[----:B--2---:R-:W-:Y:S05]  /*7f30*/  @!P0 BRA `(.L_x_140) ;  /* 0xfffffffc00f08947 */ /* 0x004fea000383ffff */
[----:B------:R-:W-:Y:S05]  /*7f40*/  BRA `(.L_x_141) ;  /* 0xffffffb800ec7947 */ /* 0x000fea000383ffff */
.L_x_76:
[----:B-1----:R1:W2:Y:S02]  /*7f50*/  SYNCS.PHASECHK.TRANS64.TRYWAIT P0, [R8+URZ+0x80], R5 ;  /* 0x00008005080075a7 */ /* 0x0022a400080011ff */
[----:B--2---:R-:W-:Y:S05]  /*7f60*/  @!P0 NANOSLEEP.SYNCS 0x989680 ;  /* 0x009896800000895d */ /* 0x004fea0003900000 */
[----:B------:R-:W2:Y:S02]  /*7f70*/  @!P0 SYNCS.PHASECHK.TRANS64 P0, [R8+URZ+0x80], R5 ;  /* 0x00008005080085a7 */ /* 0x000ea400080010ff */
[----:B--2---:R-:W-:Y:S05]  /*7f80*/  @!P0 BRA `(.L_x_76) ;  /* 0xfffffffc00f08947 */ /* 0x004fea000383ffff */
[----:B------:R-:W-:Y:S05]  /*7f90*/  BRA `(.L_x_142) ;  /* 0xffffffc000207947 */ /* 0x000fea000383ffff */
.L_x_79:
[----:B------:R-:W-:Y:S07]  /*7fa0*/  MOV R0, UR21 ;  /* 0x0000001500007c02 */ /* 0x000fee0008000f00 */
.L_x_143:
[----:B-1----:R1:W2:Y:S02]  /*7fb0*/  SYNCS.PHASECHK.TRANS64.TRYWAIT P1, [R0+URZ+0x78], R5 ;  /* 0x00007805000075a7 */ /* 0x0022a400080211ff */
[----:B--2---:R-:W-:Y:S05]  /*7fc0*/  @!P1 NANOSLEEP.SYNCS 0x989680 ;  /* 0x009896800000995d */ /* 0x004fea0003900000 */
[----:B------:R-:W2:Y:S02]  /*7fd0*/  @!P1 SYNCS.PHASECHK.TRANS64 P1, [R0+URZ+0x78], R5 ;  /* 0x00007805000095a7 */ /* 0x000ea400080210ff */
[----:B--2---:R-:W-:Y:S05]  /*7fe0*/  @!P1 BRA `(.L_x_143) ;  /* 0xfffffffc00f09947 */ /* 0x004fea000383ffff */
[----:B------:R-:W-:Y:S05]  /*7ff0*/  BRA `(.L_x_78) ;  /* 0xffffffc4009c7947 */ /* 0x000fea000383ffff */
.L_x_82:
[----:B-1----:R-:W-:Y:S07]  /*8000*/  MOV R5, UR21 ;  /* 0x0000001500057c02 */ /* 0x002fee0008000f00 */
.L_x_144:
[----:B-1----:R1:W2:Y:S02]  /*8010*/  SYNCS.PHASECHK.TRANS64.TRYWAIT P0, [R5+URZ+0x60], R4 ;  /* 0x00006004050075a7 */ /* 0x0022a400080011ff */
[----:B--2---:R-:W-:Y:S05]  /*8020*/  @!P0 NANOSLEEP.SYNCS 0x989680 ;  /* 0x009896800000895d */ /* 0x004fea0003900000 */
[----:B------:R-:W2:Y:S02]  /*8030*/  @!P0 SYNCS.PHASECHK.TRANS64 P0, [R5+URZ+0x60], R4 ;  /* 0x00006004050085a7 */ /* 0x000ea400080010ff */
[----:B--2---:R-:W-:Y:S05]  /*8040*/  @!P0 BRA `(.L_x_144) ;  /* 0xfffffffc00f08947 */ /* 0x004fea000383ffff */
[----:B------:R-:W-:Y:S05]  /*8050*/  BRA `(.L_x_145) ;  /* 0xffffffc400f47947 */ /* 0x000fea000383ffff */
.L_x_83:
[----:B------:R-:W-:Y:S07]  /*8060*/  MOV R5, UR21 ;  /* 0x0000001500057c02 */ /* 0x000fee0008000f00 */
.L_x_146:
[----:B-1----:R1:W2:Y:S02]  /*8070*/  SYNCS.PHASECHK.TRANS64.TRYWAIT P0, [R5+URZ+0x68], R4 ;  /* 0x00006804050075a7 */ /* 0x0022a400080011ff */
[----:B--2---:R-:W-:Y:S05]  /*8080*/  @!P0 NANOSLEEP.SYNCS 0x989680 ;  /* 0x009896800000895d */ /* 0x004fea0003900000 */
[----:B------:R-:W2:Y:S02]  /*8090*/  @!P0 SYNCS.PHASECHK.TRANS64 P0, [R5+URZ+0x68], R4 ;  /* 0x00006804050085a7 */ /* 0x000ea400080010ff */
[----:B--2---:R-:W-:Y:S05]  /*80a0*/  @!P0 BRA `(.L_x_146) ;  /* 0xfffffffc00f08947 */ /* 0x004fea000383ffff */
[----:B------:R-:W-:Y:S05]  /*80b0*/  BRA `(.L_x_147) ;  /* 0xffffffc800347947 */ /* 0x000fea000383ffff */
.L_x_85:
[----:B------:R-:W-:-:S07]  /*80c0*/  MOV R0, UR21 ;  /* 0x0000001500007c02 */ /* 0x000fce0008000f00 */
.L_x_148:
[----:B-1----:R1:W2:Y:S02]  /*80d0*/  SYNCS.PHASECHK.TRANS64.TRYWAIT P0, [R0+URZ+0x60], R3 ;  /* 0x00006003000075a7 */ /* 0x0022a400080011ff */
[----:B--2---:R-:W-:Y:S05]  /*80e0*/  @!P0 NANOSLEEP.SYNCS 0x989680 ;  /* 0x009896800000895d */ /* 0x004fea0003900000 */
[----:B------:R-:W2:Y:S02]  /*80f0*/  @!P0 SYNCS.PHASECHK.TRANS64 P0, [R0+URZ+0x60], R3 ;  /* 0x00006003000085a7 */ /* 0x000ea400080010ff */
[----:B--2---:R-:W-:Y:S05]  /*8100*/  @!P0 BRA `(.L_x_148) ;  /* 0xfffffffc00f08947 */ /* 0x004fea000383ffff */
[----:B------:R-:W-:Y:S05]  /*8110*/  BRA `(.L_x_149) ;  /* 0xffffffc800a47947 */ /* 0x000fea000383ffff */
.L_x_87:
[----:B-1----:R1:W2:Y:S02]  /*8120*/  SYNCS.PHASECHK.TRANS64.TRYWAIT P0, [R3+URZ+0x80], R0 ;  /* 0x00008000030075a7 */ /* 0x0022a400080011ff */
[----:B--2---:R-:W-:Y:S05]  /*8130*/  @!P0 NANOSLEEP.SYNCS 0x989680 ;  /* 0x009896800000895d */ /* 0x004fea0003900000 */
[----:B------:R-:W2:Y:S02]  /*8140*/  @!P0 SYNCS.PHASECHK.TRANS64 P0, [R3+URZ+0x80], R0 ;  /* 0x00008000030085a7 */ /* 0x000ea400080010ff */
[----:B--2---:R-:W-:Y:S05]  /*8150*/  @!P0 BRA `(.L_x_87) ;  /* 0xfffffffc00f08947 */ /* 0x004fea000383ffff */
[----:B------:R-:W-:Y:S05]  /*8160*/  BRA `(.L_x_150) ;  /* 0xffffffcc006c7947 */ /* 0x000fea000383ffff */
.L_x_98:
[----:B--2---:R2:W1:Y:S02]  /*8170*/  SYNCS.PHASECHK.TRANS64.TRYWAIT P1, [R2+URZ+0x50], R5 ;  /* 0x00005005020075a7 */ /* 0x00446400080211ff */
[----:B-1----:R-:W-:Y:S05]  /*8180*/  @!P1 NANOSLEEP.SYNCS 0x989680 ;  /* 0x009896800000995d */ /* 0x002fea0003900000 */
[----:B------:R-:W1:Y:S02]  /*8190*/  @!P1 SYNCS.PHASECHK.TRANS64 P1, [R2+URZ+0x50], R5 ;  /* 0x00005005020095a7 */ /* 0x000e6400080210ff */
[----:B-1----:R-:W-:Y:S05]  /*81a0*/  @!P1 BRA `(.L_x_98) ;  /* 0xfffffffc00f09947 */ /* 0x002fea000383ffff */
[----:B------:R-:W-:Y:S05]  /*81b0*/  BRA `(.L_x_97) ;  /* 0xffffffd800e07947 */ /* 0x000fea000383ffff */
.L_x_100:
[----:B--2---:R2:W4:Y:S02]  /*81c0*/  SYNCS.PHASECHK.TRANS64.TRYWAIT P0, [R100+URZ+0xa0], R3 ;  /* 0x0000a003640075a7 */ /* 0x00452400080011ff */
[----:B----4-:R-:W-:Y:S05]  /*81d0*/  @!P0 NANOSLEEP.SYNCS 0x989680 ;  /* 0x009896800000895d */ /* 0x010fea0003900000 */
[----:B------:R-:W4:Y:S02]  /*81e0*/  @!P0 SYNCS.PHASECHK.TRANS64 P0, [R100+URZ+0xa0], R3 ;  /* 0x0000a003640085a7 */ /* 0x000f2400080010ff */
[----:B----4-:R-:W-:Y:S05]  /*81f0*/  @!P0 BRA `(.L_x_100) ;  /* 0xfffffffc00f08947 */ /* 0x010fea000383ffff */
[----:B------:R-:W-:Y:S05]  /*8200*/  BRA `(.L_x_99) ;  /* 0xffffffdc00307947 */ /* 0x000fea000383ffff */
.L_x_108:
[----:B---3--:R3:W4:Y:S02]  /*8210*/  SYNCS.PHASECHK.TRANS64.TRYWAIT P0, [R109+URZ+0x50], R4 ;  /* 0x000050046d0075a7 */ /* 0x00872400080011ff */
[----:B----4-:R-:W-:Y:S05]  /*8220*/  @!P0 NANOSLEEP.SYNCS 0x989680 ;  /* 0x009896800000895d */ /* 0x010fea0003900000 */
[----:B------:R-:W4:Y:S02]  /*8230*/  @!P0 SYNCS.PHASECHK.TRANS64 P0, [R109+URZ+0x50], R4 ;  /* 0x000050046d0085a7 */ /* 0x000f2400080010ff */
[----:B----4-:R-:W-:Y:S05]  /*8240*/  @!P0 BRA `(.L_x_108) ;  /* 0xfffffffc00f08947 */ /* 0x010fea000383ffff */
[----:B------:R-:W-:Y:S05]  /*8250*/  BRA `(.L_x_107) ;  /* 0xffffffe800247947 */ /* 0x000fea000383ffff */
        .weak           $__internal_0_$__cuda_sm10x_tcgen05_guardrail_trap_col_being_dealloced_not_returned_by_alloc
        .type           $__internal_0_$__cuda_sm10x_tcgen05_guardrail_trap_col_being_dealloced_not_returned_by_alloc,@function
        .size           $__internal_0_$__cuda_sm10x_tcgen05_guardrail_trap_col_being_dealloced_not_returned_by_alloc,($__internal_1_$__cuda_sm10x_tcgen05_guardrail_trap_phase_invalid_during_alloc - $__internal_0_$__cuda_sm10x_tcgen05_guardrail_trap_col_being_dealloced_not_returned_by_alloc)
$__internal_0_$__cuda_sm10x_tcgen05_guardrail_trap_col_being_dealloced_not_returned_by_alloc:
[----:B------:R-:W-:Y:S05]  /*8260*/  BPT.TRAP 0x1 ;  /* 0x000000040000795c */ /* 0x000fea0000300000 */
[----:B------:R-:W-:-:S04]  /*8270*/  HFMA2 R3, -RZ, RZ, 0, 0 ;  /* 0x00000000ff037431 */ /* 0x000fc800000001ff */
[----:B------:R-:W-:Y:S05]  /*8280*/  RET.REL.NODEC R2 `(_ZN7cutlass13device_kernelINS_4gemm6kernel13GemmUniversalIN4cute5tupleIJiiiiEEENS1_10collective13CollectiveMmaINS1_35MainloopSm100TmaUmmaWarpSpecializedILi5ELi2ELi4ENS5_IJNS4_1CILi2EEENSA_ILi1EEESC_EEEEENS5_IJNSA_ILi64EEENSA_ILi128EEESF_EEENS_12float_e4m3_tENS5_IJlSC_lEEESI_SJ_NS4_8TiledMMAINS4_8MMA_AtomIJNS4_10MMA_TraitsINS4_19SM100_MMA_F8F6F4_SSEJSI_SI_fSF_SG_NS4_17integral_constantINS4_4UMMA5MajorELSQ_0EEESR_NSO_INSP_7ScaleInELSS_0EEEST_EEEEEENS4_6LayoutINS5_IJSC_SC_SC_EEENS5_IJNSA_ILi0EEESY_SY_EEEEENS5_IJNS4_10UnderscoreES11_S11_EEEEENS4_13SM90_TMA_LOADENS4_14ComposedLayoutINS4_7SwizzleILi2ELi4ELi3EEENS4_18smem_ptr_flag_bitsILi8EEENSW_INS5_IJNSA_ILi8EEESF_EEENS5_IJSF_SC_EEEEEEEvNS4_8identityENS4_23SM90_TMA_LOAD_MULTICASTES1E_vS1F_EENS_8epilogue10collective18CollectiveEpilogueINS1I_23Sm100TmaWarpSpecializedILi2ELi2ELi32ELb0ELb0EEEJSH_NS5_IJNSW_ISF_SC_EES1N_EEESI_SJ_SI_SJ_NS1I_6fusion15FusionCallbacksIS1M_NS1P_17LinearCombinationISI_fSI_fLNS_15FloatRoundStyleE2EEESH_S1O_JEEENS4_5SM1004TMEM4LOAD26SM100_TMEM_LOAD_16dp32b32xES14_S1E_NS4_39AutoVectorizingCopyWithAssumedAlignmentILi128EEENS4_14SM90_TMA_STOREES1E_S20_S20_EEEvvEEEEvNT_6ParamsE) ;  /* 0xffffff7c025c7950 */ /* 0x000fea0003c3ffff */
        .weak           $__internal_1_$__cuda_sm10x_tcgen05_guardrail_trap_phase_invalid_during_alloc
        .type           $__internal_1_$__cuda_sm10x_tcgen05_guardrail_trap_phase_invalid_during_alloc,@function
        .size           $__internal_1_$__cuda_sm10x_tcgen05_guardrail_trap_phase_invalid_during_alloc,($__internal_2_$__cuda_sm10x_tcgen05_guardrail_trap_unallocated_columns_being_dealloced - $__internal_1_$__cuda_sm10x_tcgen05_guardrail_trap_phase_invalid_during_alloc)
$__internal_1_$__cuda_sm10x_tcgen05_guardrail_trap_phase_invalid_during_alloc:
[----:B------:R-:W-:Y:S05]  /*8290*/  BPT.TRAP 0x1 ;  /* 0x000000040000795c */ /* 0x000fea0000300000 */
[----:B------:R-:W-:-:S04]  /*82a0*/  MOV R5, 0x0 ;  /* 0x0000000000057802 */ /* 0x000fc80000000f00 */
[----:B------:R-:W-:Y:S05]  /*82b0*/  RET.REL.NODEC R4 `(_ZN7cutlass13device_kernelINS_4gemm6kernel13GemmUniversalIN4cute5tupleIJiiiiEEENS1_10collective13CollectiveMmaINS1_35MainloopSm100TmaUmmaWarpSpecializedILi5ELi2ELi4ENS5_IJNS4_1CILi2EEENSA_ILi1EEESC_EEEEENS5_IJNSA_ILi64EEENSA_ILi128EEESF_EEENS_12float_e4m3_tENS5_IJlSC_lEEESI_SJ_NS4_8TiledMMAINS4_8MMA_AtomIJNS4_10MMA_TraitsINS4_19SM100_MMA_F8F6F4_SSEJSI_SI_fSF_SG_NS4_17integral_constantINS4_4UMMA5MajorELSQ_0EEESR_NSO_INSP_7ScaleInELSS_0EEEST_EEEEEENS4_6LayoutINS5_IJSC_SC_SC_EEENS5_IJNSA_ILi0EEESY_SY_EEEEENS5_IJNS4_10UnderscoreES11_S11_EEEEENS4_13SM90_TMA_LOADENS4_14ComposedLayoutINS4_7SwizzleILi2ELi4ELi3EEENS4_18smem_ptr_flag_bitsILi8EEENSW_INS5_IJNSA_ILi8EEESF_EEENS5_IJSF_SC_EEEEEEEvNS4_8identityENS4_23SM90_TMA_LOAD_MULTICASTES1E_vS1F_EENS_8epilogue10collective18CollectiveEpilogueINS1I_23Sm100TmaWarpSpecializedILi2ELi2ELi32ELb0ELb0EEEJSH_NS5_IJNSW_ISF_SC_EES1N_EEESI_SJ_SI_SJ_NS1I_6fusion15FusionCallbacksIS1M_NS1P_17LinearCombinationISI_fSI_fLNS_15FloatRoundStyleE2EEESH_S1O_JEEENS4_5SM1004TMEM4LOAD26SM100_TMEM_LOAD_16dp32b32xES14_S1E_NS4_39AutoVectorizingCopyWithAssumedAlignmentILi128EEENS4_14SM90_TMA_STOREES1E_S20_S20_EEEvvEEEEvNT_6ParamsE) ;  /* 0xffffff7c04507950 */ /* 0x000fea0003c3ffff */
        .weak           $__internal_2_$__cuda_sm10x_tcgen05_guardrail_trap_unallocated_columns_being_dealloced
        .type           $__internal_2_$__cuda_sm10x_tcgen05_guardrail_trap_unallocated_columns_being_dealloced,@function
        .size           $__internal_2_$__cuda_sm10x_tcgen05_guardrail_trap_unallocated_columns_being_dealloced,(.L_x_152 - $__internal_2_$__cuda_sm10x_tcgen05_guardrail_trap_unallocated_columns_being_dealloced)
$__internal_2_$__cuda_sm10x_tcgen05_guardrail_trap_unallocated_columns_being_dealloced:
[----:B------:R-:W-:Y:S05]  /*82c0*/  BPT.TRAP 0x1 ;  /* 0x000000040000795c */ /* 0x000fea0000300000 */
[----:B------:R-:W-:-:S04]  /*82d0*/  HFMA2 R3, -RZ, RZ, 0, 0 ;  /* 0x00000000ff037431 */ /* 0x000fc800000001ff */
[----:B------:R-:W-:Y:S05]  /*82e0*/  RET.REL.NODEC R2 `(_ZN7cutlass13device_kernelINS_4gemm6kernel13GemmUniversalIN4cute5tupleIJiiiiEEENS1_10collective13CollectiveMmaINS1_35MainloopSm100TmaUmmaWarpSpecializedILi5ELi2ELi4ENS5_IJNS4_1CILi2EEENSA_ILi1EEESC_EEEEENS5_IJNSA_ILi64EEENSA_ILi128EEESF_EEENS_12float_e4m3_tENS5_IJlSC_lEEESI_SJ_NS4_8TiledMMAINS4_8MMA_AtomIJNS4_10MMA_TraitsINS4_19SM100_MMA_F8F6F4_SSEJSI_SI_fSF_SG_NS4_17integral_constantINS4_4UMMA5MajorELSQ_0EEESR_NSO_INSP_7ScaleInELSS_0EEEST_EEEEEENS4_6LayoutINS5_IJSC_SC_SC_EEENS5_IJNSA_ILi0EEESY_SY_EEEEENS5_IJNS4_10UnderscoreES11_S11_EEEEENS4_13SM90_TMA_LOADENS4_14ComposedLayoutINS4_7SwizzleILi2ELi4ELi3EEENS4_18smem_ptr_flag_bitsILi8EEENSW_INS5_IJNSA_ILi8EEESF_EEENS5_IJSF_SC_EEEEEEEvNS4_8identityENS4_23SM90_TMA_LOAD_MULTICASTES1E_vS1F_EENS_8epilogue10collective18CollectiveEpilogueINS1I_23Sm100TmaWarpSpecializedILi2ELi2ELi32ELb0ELb0EEEJSH_NS5_IJNSW_ISF_SC_EES1N_EEESI_SJ_SI_SJ_NS1I_6fusion15FusionCallbacksIS1M_NS1P_17LinearCombinationISI_fSI_fLNS_15FloatRoundStyleE2EEESH_S1O_JEEENS4_5SM1004TMEM4LOAD26SM100_TMEM_LOAD_16dp32b32xES14_S1E_NS4_39AutoVectorizingCopyWithAssumedAlignmentILi128EEENS4_14SM90_TMA_STOREES1E_S20_S20_EEEvvEEEEvNT_6ParamsE) ;  /* 0xffffff7c02447950 */ /* 0x000fea0003c3ffff */
.L_x_151:
[----:B------:R-:W-:-:S00]  /*82f0*/  BRA `(.L_x_151) ;  /* 0xfffffffc00fc7947 */ /* 0x000fc0000383ffff */
[----:B------:R-:W-:-:S00]  /*8300*/  NOP ;  /* 0x0000000000007918 */ /* 0x000fc00000000000 */
[----:B------:R-:W-:-:S00]  /*8310*/  NOP ;  /* 0x0000000000007918 */ /* 0x000fc00000000000 */
[----:B------:R-:W-:-:S00]  /*8320*/  NOP ;  /* 0x0000000000007918 */ /* 0x000fc00000000000 */
[----:B------:R-:W-:-:S00]  /*8330*/  NOP ;  /* 0x0000000000007918 */ /* 0x000fc00000000000 */
[----:B------:R-:W-:-:S00]  /*8340*/  NOP ;  /* 0x0000000000007918 */ /* 0x000fc00000000000 */
[----:B------:R-:W-:-:S00]  /*8350*/  NOP ;  /* 0x0000000000007918 */ /* 0x000fc00000000000 */
[----:B------:R-:W-:-:S00]  /*8360*/  NOP ;  /* 0x0000000000007918 */ /* 0x000fc00000000000 */
[----:B------:R-:W-:-:S00]  /*8370*/  NOP ;  /* 0x0000000000007918 */ /* 0x000fc00000000000 */
.L_x_152:


//--------------------- .nv.global.init           --------------------------
	.section	.nv.global.init,"aw",@progbits
.nv.global.init:
	.type		$str$27,@object
	.size		$str$27,($str$28 - $str$27)
$str$27:
        /*0000*/ 	.byte	0x28, 0x61, 0x64, 0x64, 0x72, 0x65, 0x73, 0x73, 0x20, 0x26, 0x20, 0x6d, 0x61, 0x73, 0x6b, 0x29
        /*0010*/ 	.byte	0x20, 0x3d, 0x3d, 0x20, 0x30, 0x00
	.type		$str$28,@object
	.size		$str$28,($str$26 - $str$28)
$str$28:
        /*0016*/ 	.byte	0x2f, 0x74, 0x6d, 0x70, 0x2f, 0x63, 0x75, 0x74, 0x6c, 0x61, 0x73, 0x73, 0x5f, 0x73, 0x77, 0x65
        /*0026*/ 	.byte	0x65, 0x70, 0x5f, 0x73, 0x72, 0x63, 0x2f, 0x69, 0x6e, 0x63, 0x6c, 0x75, 0x64, 0x65, 0x2f, 0x63
        /*0036*/ 	.byte	0x75, 0x74, 0x65, 0x2f, 0x70, 0x6f, 0x69, 0x6e, 0x74, 0x65, 0x72, 0x5f, 0x66, 0x6c, 0x61, 0x67
        /*0046*/ 	.byte	0x67, 0x65, 0x64, 0x2e, 0x68, 0x70, 0x70, 0x00
	.type		$str$26,@object
	.size		$str$26,($str$25 - $str$26)
$str$26:
        /*004e*/ 	.byte	0x2f, 0x74, 0x6d, 0x70, 0x2f, 0x63, 0x75, 0x74, 0x6c, 0x61, 0x73, 0x73, 0x5f, 0x73, 0x77, 0x65
        /*005e*/ 	.byte	0x65, 0x70, 0x5f, 0x73, 0x72, 0x63, 0x2f, 0x69, 0x6e, 0x63, 0x6c, 0x75, 0x64, 0x65, 0x2f, 0x63
        /*006e*/ 	.byte	0x75, 0x74, 0x65, 0x2f, 0x61, 0x74, 0x6f, 0x6d, 0x2f, 0x63, 0x6f, 0x70, 0x79, 0x5f, 0x74, 0x72
        /*007e*/ 	.byte	0x61, 0x69, 0x74, 0x73, 0x5f, 0x73, 0x6d, 0x31, 0x30, 0x30, 0x2e, 0x68, 0x70, 0x70, 0x00
	.type		$str$25,@object
	.size		$str$25,(__unnamed_1 - $str$25)
$str$25:
        /*008d*/ 	.byte	0x28, 0x28, 0x75, 0x69, 0x6e, 0x74, 0x33, 0x32, 0x5f, 0x74, 0x28, 0x74, 0x68, 0x72, 0x65, 0x61
        /*009d*/ 	.byte	0x64, 0x49, 0x64, 0x78, 0x2e, 0x78, 0x29, 0x20, 0x2f, 0x20, 0x33, 0x32, 0x29, 0x20, 0x25, 0x20
        /*00ad*/ 	.byte	0x34, 0x29, 0x20, 0x3d, 0x3d, 0x20, 0x28, 0x28, 0x28, 0x74, 0x6d, 0x65, 0x6d, 0x5f, 0x61, 0x64
        /*00bd*/ 	.byte	0x64, 0x72, 0x20, 0x3e, 0x3e, 0x20, 0x31, 0x36, 0x29, 0x20, 0x2f, 0x20, 0x33, 0x32, 0x29, 0x20
        /*00cd*/ 	.byte	0x25, 0x20, 0x34, 0x29, 0x00
	.type		__unnamed_1,@object
	.size		__unnamed_1,(__unnamed_2 - __unnamed_1)
__unnamed_1:
        /*00d2*/ 	.byte	0x61, 0x75, 0x74, 0x6f, 0x20, 0x63, 0x75, 0x74, 0x65, 0x3a, 0x3a, 0x61, 0x73, 0x5f, 0x70, 0x6f
        /* <DEDUP_REMOVED lines=24> */
        /*0262*/ 	.byte	0x3c, 0x34, 0x30, 0x39, 0x36, 0x3e, 0x3e, 0x3e, 0x3e, 0x5d, 0x00
	.type		__unnamed_2,@object
	.size		__unnamed_2,(.L_2 - __unnamed_2)
__unnamed_2:
        /* <DEDUP_REMOVED lines=40> */
        /*04ed*/ 	.byte	0x74, 0x65, 0x3a, 0x3a, 0x43, 0x3c, 0x30, 0x3e, 0x3e, 0x3e, 0x3e, 0x5d, 0x00
.L_2:


//--------------------- .nv.shared._ZN7cutlass13device_kernelINS_4gemm6kernel13GemmUniversalIN4cute5tupleIJiiiiEEENS1_10collective13CollectiveMmaINS1_35MainloopSm100TmaUmmaWarpSpecializedILi5ELi2ELi4ENS5_IJNS4_1CILi2EEENSA_ILi1EEESC_EEEEENS5_IJNSA_ILi64EEENSA_ILi128EEESF_EEENS_12float_e4m3_tENS5_IJlSC_lEEESI_SJ_NS4_8TiledMMAINS4_8MMA_AtomIJNS4_10MMA_TraitsINS4_19SM100_MMA_F8F6F4_SSEJSI_SI_fSF_SG_NS4_17integral_constantINS4_4UMMA5MajorELSQ_0EEESR_NSO_INSP_7ScaleInELSS_0EEEST_EEEEEENS4_6LayoutINS5_IJSC_SC_SC_EEENS5_IJNSA_ILi0EEESY_SY_EEEEENS5_IJNS4_10UnderscoreES11_S11_EEEEENS4_13SM90_TMA_LOADENS4_14ComposedLayoutINS4_7SwizzleILi2ELi4ELi3EEENS4_18smem_ptr_flag_bitsILi8EEENSW_INS5_IJNSA_ILi8EEESF_EEENS5_IJSF_SC_EEEEEEEvNS4_8identityENS4_23SM90_TMA_LOAD_MULTICASTES1E_vS1F_EENS_8epilogue10collective18CollectiveEpilogueINS1I_23Sm100TmaWarpSpecializedILi2ELi2ELi32ELb0ELb0EEEJSH_NS5_IJNSW_ISF_SC_EES1N_EEESI_SJ_SI_SJ_NS1I_6fusion15FusionCallbacksIS1M_NS1P_17LinearCombinationISI_fSI_fLNS_15FloatRoundStyleE2EEESH_S1O_JEEENS4_5SM1004TMEM4LOAD26SM100_TMEM_LOAD_16dp32b32xES14_S1E_NS4_39AutoVectorizingCopyWithAssumedAlignmentILi128EEENS4_14SM90_TMA_STOREES1E_S20_S20_EEEvvEEEEvNT_6ParamsE --------------------------
	.section	.nv.shared._ZN7cutlass13device_kernelINS_4gemm6kernel13GemmUniversalIN4cute5tupleIJiiiiEEENS1_10collective13CollectiveMmaINS1_35MainloopSm100TmaUmmaWarpSpecializedILi5ELi2ELi4ENS5_IJNS4_1CILi2EEENSA_ILi1EEESC_EEEEENS5_IJNSA_ILi64EEENSA_ILi128EEESF_EEENS_12float_e4m3_tENS5_IJlSC_lEEESI_SJ_NS4_8TiledMMAINS4_8MMA_AtomIJNS4_10MMA_TraitsINS4_19SM100_MMA_F8F6F4_SSEJSI_SI_fSF_SG_NS4_17integral_constantINS4_4UMMA5MajorELSQ_0EEESR_NSO_INSP_7ScaleInELSS_0EEEST_EEEEEENS4_6LayoutINS5_IJSC_SC_SC_EEENS5_IJNSA_ILi0EEESY_SY_EEEEENS5_IJNS4_10UnderscoreES11_S11_EEEEENS4_13SM90_TMA_LOADENS4_14ComposedLayoutINS4_7SwizzleILi2ELi4ELi3EEENS4_18smem_ptr_flag_bitsILi8EEENSW_INS5_IJNSA_ILi8EEESF_EEENS5_IJSF_SC_EEEEEEEvNS4_8identityENS4_23SM90_TMA_LOAD_MULTICASTES1E_vS1F_EENS_8epilogue10collective18CollectiveEpilogueINS1I_23Sm100TmaWarpSpecializedILi2ELi2ELi32ELb0ELb0EEEJSH_NS5_IJNSW_ISF_SC_EES1N_EEESI_SJ_SI_SJ_NS1I_6fusion15FusionCallbacksIS1M_NS1P_17LinearCombinationISI_fSI_fLNS_15FloatRoundStyleE2EEESH_S1O_JEEENS4_5SM1004TMEM4LOAD26SM100_TMEM_LOAD_16dp32b32xES14_S1E_NS4_39AutoVectorizingCopyWithAssumedAlignmentILi128EEENS4_14SM90_TMA_STOREES1E_S20_S20_EEEvvEEEEvNT_6ParamsE,"aw",@nobits
	.sectionflags	@""
	.align	16
	.zero		1024


//--------------------- .nv.shared.reserved.0     --------------------------
	.section	.nv.shared.reserved.0,"aw",@nobits
	.weak		__nv_reservedSMEM_offset_0_alias
	.size		__nv_reservedSMEM_offset_0_alias, 0, 64
	.other		__nv_reservedSMEM_offset_0_alias,@"STO_CUDA_RESERVED_SHARED STV_DEFAULT"
__nv_reservedSMEM_offset_0_alias:
	.zero		0
.nv.shared.reserved.0:
	.zero		64
	.weak		__nv_reservedSMEM_tcgen05_partition
	.type		__nv_reservedSMEM_tcgen05_partition,@object
	.size		__nv_reservedSMEM_tcgen05_partition,(.L_0 - __nv_reservedSMEM_tcgen05_partition)
__nv_reservedSMEM_tcgen05_partition:
	.zero		32
.L_0:


//--------------------- .nv.global                --------------------------
	.section	.nv.global,"aw",@nobits
.nv.global:
	.type		_ZN39_INTERNAL_a0e656fc_4_k_cu_a654dd4b_89734cute1_E,@object
	.size		_ZN39_INTERNAL_a0e656fc_4_k_cu_a654dd4b_89734cute1_E,(_ZN39_INTERNAL_a0e656fc_4_k_cu_a654dd4b_89734cuda3std3__45__cpo6cbeginE - _ZN39_INTERNAL_a0e656fc_4_k_cu_a654dd4b_89734cute1_E)
_ZN39_INTERNAL_a0e656fc_4_k_cu_a654dd4b_89734cute1_E:
	.zero		1
	.type		_ZN39_INTERNAL_a0e656fc_4_k_cu_a654dd4b_89734cuda3std3__45__cpo6cbeginE,@object
	.size		_ZN39_INTERNAL_a0e656fc_4_k_cu_a654dd4b_89734cuda3std3__45__cpo6cbeginE,(_ZN39_INTERNAL_a0e656fc_4_k_cu_a654dd4b_89734cuda3std3__48in_placeE - _ZN39_INTERNAL_a0e656fc_4_k_cu_a654dd4b_89734cuda3std3__45__cpo6cbeginE)
_ZN39_INTERNAL_a0e656fc_4_k_cu_a654dd4b_89734cuda3std3__45__cpo6cbeginE:
	.zero		1
	.type		_ZN39_INTERNAL_a0e656fc_4_k_cu_a654dd4b_89734cuda3std3__48in_placeE,@object
	.size		_ZN39_INTERNAL_a0e656fc_4_k_cu_a654dd4b_89734cuda3std3__48in_placeE,(_ZN39_INTERNAL_a0e656fc_4_k_cu_a654dd4b_89734cuda3std6ranges3__45__cpo9iter_moveE - _ZN39_INTERNAL_a0e656fc_4_k_cu_a654dd4b_89734cuda3std3__48in_placeE)
_ZN39_INTERNAL_a0e656fc_4_k_cu_a654dd4b_89734cuda3std3__48in_placeE:
	.zero		1
	.type		_ZN39_INTERNAL_a0e656fc_4_k_cu_a654dd4b_89734cuda3std6ranges3__45__cpo9iter_moveE,@object
	.size		_ZN39_INTERNAL_a0e656fc_4_k_cu_a654dd4b_89734cuda3std6ranges3__45__cpo9iter_moveE,(_ZN39_INTERNAL_a0e656fc_4_k_cu_a654dd4b_89734cuda3std3__45__cpo5beginE - _ZN39_INTERNAL_a0e656fc_4_k_cu_a654dd4b_89734cuda3std6ranges3__45__cpo9iter_moveE)
_ZN39_INTERNAL_a0e656fc_4_k_cu_a654dd4b_89734cuda3std6ranges3__45__cpo9iter_moveE:
	.zero		1
	.type		_ZN39_INTERNAL_a0e656fc_4_k_cu_a654dd4b_89734cuda3std3__45__cpo5beginE,@object
	.size		_ZN39_INTERNAL_a0e656fc_4_k_cu_a654dd4b_89734cuda3std3__45__cpo5beginE,(_ZN39_INTERNAL_a0e656fc_4_k_cu_a654dd4b_89734cuda3std3__441_GLOBAL__N__a0e656fc_4_k_cu_a654dd4b_89736ignoreE - _ZN39_INTERNAL_a0e656fc_4_k_cu_a654dd4b_89734cuda3std3__45__cpo5beginE)
_ZN39_INTERNAL_a0e656fc_4_k_cu_a654dd4b_89734cuda3std3__45__cpo5beginE:
	.zero		1
	.type		_ZN39_INTERNAL_a0e656fc_4_k_cu_a654dd4b_89734cuda3std3__441_GLOBAL__N__a0e656fc_4_k_cu_a654dd4b_89736ignoreE,@object
	.size		_ZN39_INTERNAL_a0e656fc_4_k_cu_a654dd4b_89734cuda3std3__441_GLOBAL__N__a0e656fc_4_k_cu_a654dd4b_89736ignoreE,(_ZN39_INTERNAL_a0e656fc_4_k_cu_a654dd4b_89734cute7productE - _ZN39_INTERNAL_a0e656fc_4_k_cu_a654dd4b_89734cuda3std3__441_GLOBAL__N__a0e656fc_4_k_cu_a654dd4b_89736ignoreE)
_ZN39_INTERNAL_a0e656fc_4_k_cu_a654dd4b_89734cuda3std3__441_GLOBAL__N__a0e656fc_4_k_cu_a654dd4b_89736ignoreE:
	.zero		1
	.type		_ZN39_INTERNAL_a0e656fc_4_k_cu_a654dd4b_89734cute7productE,@object
	.size		_ZN39_INTERNAL_a0e656fc_4_k_cu_a654dd4b_89734cute7productE,(_ZN39_INTERNAL_a0e656fc_4_k_cu_a654dd4b_89734cuda3std3__45__cpo3endE - _ZN39_INTERNAL_a0e656fc_4_k_cu_a654dd4b_89734cute7productE)
_ZN39_INTERNAL_a0e656fc_4_k_cu_a654dd4b_89734cute7productE:
	.zero		1
	.type		_ZN39_INTERNAL_a0e656fc_4_k_cu_a654dd4b_89734cuda3std3__45__cpo3endE,@object
	.size		_ZN39_INTERNAL_a0e656fc_4_k_cu_a654dd4b_89734cuda3std3__45__cpo3endE,(_ZN39_INTERNAL_a0e656fc_4_k_cu_a654dd4b_89734cuda3std3__419piecewise_constructE - _ZN39_INTERNAL_a0e656fc_4_k_cu_a654dd4b_89734cuda3std3__45__cpo3endE)
_ZN39_INTERNAL_a0e656fc_4_k_cu_a654dd4b_89734cuda3std3__45__cpo3endE:
	.zero		1
	.type		_ZN39_INTERNAL_a0e656fc_4_k_cu_a654dd4b_89734cuda3std3__419piecewise_constructE,@object
	.size		_ZN39_INTERNAL_a0e656fc_4_k_cu_a654dd4b_89734cuda3std3__419piecewise_constructE,(_ZN39_INTERNAL_a0e656fc_4_k_cu_a654dd4b_89734cuda3std3__45__cpo4cendE - _ZN39_INTERNAL_a0e656fc_4_k_cu_a654dd4b_89734cuda3std3__419piecewise_constructE)
_ZN39_INTERNAL_a0e656fc_4_k_cu_a654dd4b_89734cuda3std3__419piecewise_constructE:
	.zero		1
	.type		_ZN39_INTERNAL_a0e656fc_4_k_cu_a654dd4b_89734cuda3std3__45__cpo4cendE,@object
	.size		_ZN39_INTERNAL_a0e656fc_4_k_cu_a654dd4b_89734cuda3std3__45__cpo4cendE,(_ZN39_INTERNAL_a0e656fc_4_k_cu_a654dd4b_89734cuda3std6ranges3__45__cpo4swapE - _ZN39_INTERNAL_a0e656fc_4_k_cu_a654dd4b_89734cuda3std3__45__cpo4cendE)
_ZN39_INTERNAL_a0e656fc_4_k_cu_a654dd4b_89734cuda3std3__45__cpo4cendE:
	.zero		1
	.type		_ZN39_INTERNAL_a0e656fc_4_k_cu_a654dd4b_89734cuda3std6ranges3__45__cpo4swapE,@object
	.size		_ZN39_INTERNAL_a0e656fc_4_k_cu_a654dd4b_89734cuda3std6ranges3__45__cpo4swapE,(.L_10 - _ZN39_INTERNAL_a0e656fc_4_k_cu_a654dd4b_89734cuda3std6ranges3__45__cpo4swapE)
_ZN39_INTERNAL_a0e656fc_4_k_cu_a654dd4b_89734cuda3std6ranges3__45__cpo4swapE:
	.zero		1
.L_10:


//--------------------- .nv.constant0._ZN7cutlass13device_kernelINS_4gemm6kernel13GemmUniversalIN4cute5tupleIJiiiiEEENS1_10collective13CollectiveMmaINS1_35MainloopSm100TmaUmmaWarpSpecializedILi5ELi2ELi4ENS5_IJNS4_1CILi2EEENSA_ILi1EEESC_EEEEENS5_IJNSA_ILi64EEENSA_ILi128EEESF_EEENS_12float_e4m3_tENS5_IJlSC_lEEESI_SJ_NS4_8TiledMMAINS4_8MMA_AtomIJNS4_10MMA_TraitsINS4_19SM100_MMA_F8F6F4_SSEJSI_SI_fSF_SG_NS4_17integral_constantINS4_4UMMA5MajorELSQ_0EEESR_NSO_INSP_7ScaleInELSS_0EEEST_EEEEEENS4_6LayoutINS5_IJSC_SC_SC_EEENS5_IJNSA_ILi0EEESY_SY_EEEEENS5_IJNS4_10UnderscoreES11_S11_EEEEENS4_13SM90_TMA_LOADENS4_14ComposedLayoutINS4_7SwizzleILi2ELi4ELi3EEENS4_18smem_ptr_flag_bitsILi8EEENSW_INS5_IJNSA_ILi8EEESF_EEENS5_IJSF_SC_EEEEEEEvNS4_8identityENS4_23SM90_TMA_LOAD_MULTICASTES1E_vS1F_EENS_8epilogue10collective18CollectiveEpilogueINS1I_23Sm100TmaWarpSpecializedILi2ELi2ELi32ELb0ELb0EEEJSH_NS5_IJNSW_ISF_SC_EES1N_EEESI_SJ_SI_SJ_NS1I_6fusion15FusionCallbacksIS1M_NS1P_17LinearCombinationISI_fSI_fLNS_15FloatRoundStyleE2EEESH_S1O_JEEENS4_5SM1004TMEM4LOAD26SM100_TMEM_LOAD_16dp32b32xES14_S1E_NS4_39AutoVectorizingCopyWithAssumedAlignmentILi128EEENS4_14SM90_TMA_STOREES1E_S20_S20_EEEvvEEEEvNT_6ParamsE --------------------------
	.section	.nv.constant0._ZN7cutlass13device_kernelINS_4gemm6kernel13GemmUniversalIN4cute5tupleIJiiiiEEENS1_10collective13CollectiveMmaINS1_35MainloopSm100TmaUmmaWarpSpecializedILi5ELi2ELi4ENS5_IJNS4_1CILi2EEENSA_ILi1EEESC_EEEEENS5_IJNSA_ILi64EEENSA_ILi128EEESF_EEENS_12float_e4m3_tENS5_IJlSC_lEEESI_SJ_NS4_8TiledMMAINS4_8MMA_AtomIJNS4_10MMA_TraitsINS4_19SM100_MMA_F8F6F4_SSEJSI_SI_fSF_SG_NS4_17integral_constantINS4_4UMMA5MajorELSQ_0EEESR_NSO_INSP_7ScaleInELSS_0EEEST_EEEEEENS4_6LayoutINS5_IJSC_SC_SC_EEENS5_IJNSA_ILi0EEESY_SY_EEEEENS5_IJNS4_10UnderscoreES11_S11_EEEEENS4_13SM90_TMA_LOADENS4_14ComposedLayoutINS4_7SwizzleILi2ELi4ELi3EEENS4_18smem_ptr_flag_bitsILi8EEENSW_INS5_IJNSA_ILi8EEESF_EEENS5_IJSF_SC_EEEEEEEvNS4_8identityENS4_23SM90_TMA_LOAD_MULTICASTES1E_vS1F_EENS_8epilogue10collective18CollectiveEpilogueINS1I_23Sm100TmaWarpSpecializedILi2ELi2ELi32ELb0ELb0EEEJSH_NS5_IJNSW_ISF_SC_EES1N_EEESI_SJ_SI_SJ_NS1I_6fusion15FusionCallbacksIS1M_NS1P_17LinearCombinationISI_fSI_fLNS_15FloatRoundStyleE2EEESH_S1O_JEEENS4_5SM1004TMEM4LOAD26SM100_TMEM_LOAD_16dp32b32xES14_S1E_NS4_39AutoVectorizingCopyWithAssumedAlignmentILi128EEENS4_14SM90_TMA_STOREES1E_S20_S20_EEEvvEEEEvNT_6ParamsE,"a",@progbits
	.sectionflags	@""
	.align	4
.nv.constant0._ZN7cutlass13device_kernelINS_4gemm6kernel13GemmUniversalIN4cute5tupleIJiiiiEEENS1_10collective13CollectiveMmaINS1_35MainloopSm100TmaUmmaWarpSpecializedILi5ELi2ELi4ENS5_IJNS4_1CILi2EEENSA_ILi1EEESC_EEEEENS5_IJNSA_ILi64EEENSA_ILi128EEESF_EEENS_12float_e4m3_tENS5_IJlSC_lEEESI_SJ_NS4_8TiledMMAINS4_8MMA_AtomIJNS4_10MMA_TraitsINS4_19SM100_MMA_F8F6F4_SSEJSI_SI_fSF_SG_NS4_17integral_constantINS4_4UMMA5MajorELSQ_0EEESR_NSO_INSP_7ScaleInELSS_0EEEST_EEEEEENS4_6LayoutINS5_IJSC_SC_SC_EEENS5_IJNSA_ILi0EEESY_SY_EEEEENS5_IJNS4_10UnderscoreES11_S11_EEEEENS4_13SM90_TMA_LOADENS4_14ComposedLayoutINS4_7SwizzleILi2ELi4ELi3EEENS4_18smem_ptr_flag_bitsILi8EEENSW_INS5_IJNSA_ILi8EEESF_EEENS5_IJSF_SC_EEEEEEEvNS4_8identityENS4_23SM90_TMA_LOAD_MULTICASTES1E_vS1F_EENS_8epilogue10collective18CollectiveEpilogueINS1I_23Sm100TmaWarpSpecializedILi2ELi2ELi32ELb0ELb0EEEJSH_NS5_IJNSW_ISF_SC_EES1N_EEESI_SJ_SI_SJ_NS1I_6fusion15FusionCallbacksIS1M_NS1P_17LinearCombinationISI_fSI_fLNS_15FloatRoundStyleE2EEESH_S1O_JEEENS4_5SM1004TMEM4LOAD26SM100_TMEM_LOAD_16dp32b32xES14_S1E_NS4_39AutoVectorizingCopyWithAssumedAlignmentILi128EEENS4_14SM90_TMA_STOREES1E_S20_S20_EEEvvEEEEvNT_6ParamsE:
	.zero		2944


//--------------------- SYMBOLS --------------------------

	.type		.nv.reservedSmem.offset0,@object
	.size		.nv.reservedSmem.offset0,0x4
	.type		.nv.reservedSmem.cap,@object
	.size		.nv.reservedSmem.cap,0x4
	.type		__assertfail,@function
